// auto-generated by cutlass_sweep.gemm — config: {"arch": "sm_100", "cluster_m": 1, "cluster_n": 1, "dtype": "bf16", "stages": 3, "tile_k": 64, "tile_m": 64, "tile_n": 64}
#include "cutlass/cutlass.h"
#include "cutlass/gemm/collective/collective_builder.hpp"
#include "cutlass/gemm/device/gemm_universal_adapter.h"
#include "cutlass/gemm/kernel/gemm_universal.hpp"
#include "cutlass/epilogue/collective/collective_builder.hpp"

using ElemA = cutlass::bfloat16_t;
using ElemB = cutlass::bfloat16_t;
using ElemCD = cutlass::bfloat16_t;
using Acc  = float;
using TileShape    = cute::Shape<cute::_64, cute::_64, cute::_64>;
using ClusterShape = cute::Shape<cute::_1, cute::_1, cute::_1>;

using CollectiveEpilogue = typename cutlass::epilogue::collective::CollectiveBuilder<
    cutlass::arch::Sm100, cutlass::arch::OpClassTensorOp,
    TileShape, ClusterShape,
    cutlass::epilogue::collective::EpilogueTileAuto,
    Acc, Acc,
    ElemCD, cutlass::layout::RowMajor, 128 / cutlass::sizeof_bits<ElemCD>::value,
    ElemCD, cutlass::layout::RowMajor, 128 / cutlass::sizeof_bits<ElemCD>::value,
    cutlass::epilogue::collective::EpilogueScheduleAuto
  >::CollectiveOp;

using CollectiveMainloop = typename cutlass::gemm::collective::CollectiveBuilder<
    cutlass::arch::Sm100, cutlass::arch::OpClassTensorOp,
    ElemA, cutlass::layout::RowMajor, 128 / cutlass::sizeof_bits<ElemA>::value,
    ElemB, cutlass::layout::ColumnMajor, 128 / cutlass::sizeof_bits<ElemB>::value,
    Acc,
    TileShape, ClusterShape,
    cutlass::gemm::collective::StageCount<3>,
    cutlass::gemm::collective::KernelScheduleAuto
  >::CollectiveOp;

using GemmKernel = cutlass::gemm::kernel::GemmUniversal<
    cute::Shape<int,int,int,int>,
    CollectiveMainloop,
    CollectiveEpilogue
>;
using Gemm = cutlass::gemm::device::GemmUniversalAdapter<GemmKernel>;

// Force the device kernel symbol into the cubin without needing a host main.
auto* _anchor = &cutlass::device_kernel<GemmKernel>;


// ===== COMPILED SASS (sm_100a) =====

	.target	sm_100a

	.elftype	@"ET_EXEC"


//--------------------- .note.nv.tkinfo           --------------------------
	.section	.note.nv.tkinfo,"",@"SHT_NOTE"
	.sectionflags	@"SHF_NOTE_NV_TKINFO"
	.tkinfo
        /*0018*/ 	.word	0x00000002
        /*0030*/ 	.string	""
        /*0030*/ 	.string	"ptxas"
        /*0030*/ 	.string	"Cuda compilation tools, release 13.0, V13.0.88"
        /*0030*/ 	.string	"Build cuda_13.0.r13.0/compiler.36424714_0"
        /*0030*/ 	.string	"-arch sm_100a -m 64 "



//--------------------- .note.nv.cuinfo           --------------------------
	.section	.note.nv.cuinfo,"",@"SHT_NOTE"
	.sectionflags	@"SHF_NOTE_NV_CUINFO"
        /*0018*/ 	.short	0x0002
        /*001a*/ 	.short	0x0064
        /*001c*/ 	.short	0x0082
	.zero		2


//--------------------- .nv.info                  --------------------------
	.section	.nv.info,"",@"SHT_CUDA_INFO"
	.align	4


	//----- nvinfo : EIATTR_REGCOUNT
	.align		4
        /*0000*/ 	.byte	0x04, 0x2f
        /*0002*/ 	.short	(.L_19 - .L_18)
	.align		4
.L_18:
        /*0004*/ 	.word	index@(_ZN7cutlass13device_kernelINS_4gemm6kernel13GemmUniversalIN4cute5tupleIJiiiiEEENS1_10collective13CollectiveMmaINS1_35MainloopSm100TmaUmmaWarpSpecializedILi3ELi2ELi4ENS5_IJNS4_1CILi1EEESB_SB_EEEEENS5_IJNSA_ILi64EEESE_SE_EEENS_10bfloat16_tENS5_IJlSB_lEEESG_SH_NS4_8TiledMMAINS4_8MMA_AtomIJNS4_20SM100_MMA_F16BF16_SSISG_SG_fLi64ELi64ELNS4_4UMMA5MajorE0ELSM_0ELNSL_7ScaleInE0ELSN_0EEEEEENS4_6LayoutISC_NS5_IJNSA_ILi0EEESR_SR_EEEEENS5_IJNS4_10UnderscoreESU_SU_EEEEENS4_13SM90_TMA_LOADENS4_14ComposedLayoutINS4_7SwizzleILi3ELi4ELi3EEENS4_18smem_ptr_flag_bitsILi16EEENSQ_INS5_IJNSA_ILi8EEESE_EEENS5_IJSE_SB_EEEEEEEvNS4_8identityESX_S17_vS18_EENS_8epilogue10collective18CollectiveEpilogueINS1A_23Sm100TmaWarpSpecializedILi3ELi2ELi16ELb1ELb0EEEJSF_NS5_IJNSQ_ISE_SB_EENSQ_INSA_ILi32EEESB_EEEEESG_SH_SG_SH_NS1A_6fusion15FusionCallbacksIS1E_NS1J_17LinearCombinationISG_fSG_fLNS_15FloatRoundStyleE2EEESF_S1I_JEEENS4_5SM1004TMEM4LOAD26SM100_TMEM_LOAD_16dp256b4xESX_NSY_INSZ_ILi2ELi4ELi3EEES12_NSQ_INS5_IJS13_S1G_EEENS5_IJS1G_SB_EEEEEEENS4_17SM75_U32x4_LDSM_NENS4_14SM90_TMA_STOREES1X_NS4_17SM90_U32x4_STSM_NENS4_39AutoVectorizingCopyWithAssumedAlignmentILi128EEEEEEvvEEEEvNT_6ParamsE)
        /*0008*/ 	.word	0x0000004f


	//----- nvinfo : EIATTR_FRAME_SIZE
	.align		4
.L_19:
        /*000c*/ 	.byte	0x04, 0x11
        /*000e*/ 	.short	(.L_21 - .L_20)
	.align		4
.L_20:
        /*0010*/ 	.word	index@($__internal_2_$__cuda_sm10x_tcgen05_guardrail_trap_unallocated_columns_being_dealloced)
        /*0014*/ 	.word	0x00000000


	//----- nvinfo : EIATTR_FRAME_SIZE
	.align		4
.L_21:
        /*0018*/ 	.byte	0x04, 0x11
        /*001a*/ 	.short	(.L_23 - .L_22)
	.align		4
.L_22:
        /*001c*/ 	.word	index@($__internal_1_$__cuda_sm10x_tcgen05_guardrail_trap_phase_invalid_during_alloc)
        /*0020*/ 	.word	0x00000000


	//----- nvinfo : EIATTR_FRAME_SIZE
	.align		4
.L_23:
        /*0024*/ 	.byte	0x04, 0x11
        /*0026*/ 	.short	(.L_25 - .L_24)
	.align		4
.L_24:
        /*0028*/ 	.word	index@($__internal_0_$__cuda_sm10x_tcgen05_guardrail_trap_col_being_dealloced_not_returned_by_alloc)
        /*002c*/ 	.word	0x00000000


	//----- nvinfo : EIATTR_FRAME_SIZE
	.align		4
.L_25:
        /*0030*/ 	.byte	0x04, 0x11
        /*0032*/ 	.short	(.L_27 - .L_26)
	.align		4
.L_26:
        /*0034*/ 	.word	index@(_ZN7cutlass13device_kernelINS_4gemm6kernel13GemmUniversalIN4cute5tupleIJiiiiEEENS1_10collective13CollectiveMmaINS1_35MainloopSm100TmaUmmaWarpSpecializedILi3ELi2ELi4ENS5_IJNS4_1CILi1EEESB_SB_EEEEENS5_IJNSA_ILi64EEESE_SE_EEENS_10bfloat16_tENS5_IJlSB_lEEESG_SH_NS4_8TiledMMAINS4_8MMA_AtomIJNS4_20SM100_MMA_F16BF16_SSISG_SG_fLi64ELi64ELNS4_4UMMA5MajorE0ELSM_0ELNSL_7ScaleInE0ELSN_0EEEEEENS4_6LayoutISC_NS5_IJNSA_ILi0EEESR_SR_EEEEENS5_IJNS4_10UnderscoreESU_SU_EEEEENS4_13SM90_TMA_LOADENS4_14ComposedLayoutINS4_7SwizzleILi3ELi4ELi3EEENS4_18smem_ptr_flag_bitsILi16EEENSQ_INS5_IJNSA_ILi8EEESE_EEENS5_IJSE_SB_EEEEEEEvNS4_8identityESX_S17_vS18_EENS_8epilogue10collective18CollectiveEpilogueINS1A_23Sm100TmaWarpSpecializedILi3ELi2ELi16ELb1ELb0EEEJSF_NS5_IJNSQ_ISE_SB_EENSQ_INSA_ILi32EEESB_EEEEESG_SH_SG_SH_NS1A_6fusion15FusionCallbacksIS1E_NS1J_17LinearCombinationISG_fSG_fLNS_15FloatRoundStyleE2EEESF_S1I_JEEENS4_5SM1004TMEM4LOAD26SM100_TMEM_LOAD_16dp256b4xESX_NSY_INSZ_ILi2ELi4ELi3EEES12_NSQ_INS5_IJS13_S1G_EEENS5_IJS1G_SB_EEEEEEENS4_17SM75_U32x4_LDSM_NENS4_14SM90_TMA_STOREES1X_NS4_17SM90_U32x4_STSM_NENS4_39AutoVectorizingCopyWithAssumedAlignmentILi128EEEEEEvvEEEEvNT_6ParamsE)
        /*0038*/ 	.word	0x00000000


	//----- nvinfo : EIATTR_MIN_STACK_SIZE
	.align		4
.L_27:
        /*003c*/ 	.byte	0x04, 0x12
        /*003e*/ 	.short	(.L_29 - .L_28)
	.align		4
.L_28:
        /*0040*/ 	.word	index@(_ZN7cutlass13device_kernelINS_4gemm6kernel13GemmUniversalIN4cute5tupleIJiiiiEEENS1_10collective13CollectiveMmaINS1_35MainloopSm100TmaUmmaWarpSpecializedILi3ELi2ELi4ENS5_IJNS4_1CILi1EEESB_SB_EEEEENS5_IJNSA_ILi64EEESE_SE_EEENS_10bfloat16_tENS5_IJlSB_lEEESG_SH_NS4_8TiledMMAINS4_8MMA_AtomIJNS4_20SM100_MMA_F16BF16_SSISG_SG_fLi64ELi64ELNS4_4UMMA5MajorE0ELSM_0ELNSL_7ScaleInE0ELSN_0EEEEEENS4_6LayoutISC_NS5_IJNSA_ILi0EEESR_SR_EEEEENS5_IJNS4_10UnderscoreESU_SU_EEEEENS4_13SM90_TMA_LOADENS4_14ComposedLayoutINS4_7SwizzleILi3ELi4ELi3EEENS4_18smem_ptr_flag_bitsILi16EEENSQ_INS5_IJNSA_ILi8EEESE_EEENS5_IJSE_SB_EEEEEEEvNS4_8identityESX_S17_vS18_EENS_8epilogue10collective18CollectiveEpilogueINS1A_23Sm100TmaWarpSpecializedILi3ELi2ELi16ELb1ELb0EEEJSF_NS5_IJNSQ_ISE_SB_EENSQ_INSA_ILi32EEESB_EEEEESG_SH_SG_SH_NS1A_6fusion15FusionCallbacksIS1E_NS1J_17LinearCombinationISG_fSG_fLNS_15FloatRoundStyleE2EEESF_S1I_JEEENS4_5SM1004TMEM4LOAD26SM100_TMEM_LOAD_16dp256b4xESX_NSY_INSZ_ILi2ELi4ELi3EEES12_NSQ_INS5_IJS13_S1G_EEENS5_IJS1G_SB_EEEEEEENS4_17SM75_U32x4_LDSM_NENS4_14SM90_TMA_STOREES1X_NS4_17SM90_U32x4_STSM_NENS4_39AutoVectorizingCopyWithAssumedAlignmentILi128EEEEEEvvEEEEvNT_6ParamsE)
        /*0044*/ 	.word	0x00000000
.L_29:


//--------------------- .nv.compat                --------------------------
	.section	.nv.compat,"",@"SHT_CUDA_COMPAT_INFO"
	.align	4
        /*0000*/ 	.byte	0x02, 0x09, 0x01, 0x00, 0x02, 0x02, 0x02, 0x00, 0x02, 0x05, 0x05, 0x00, 0x03, 0x07, 0x01, 0x01
        /*0010*/ 	.byte	0x02, 0x03, 0x01, 0x00, 0x02, 0x06, 0x01, 0x00, 0x04, 0x0b, 0x08, 0x00, 0x09, 0x00, 0x00, 0x00
        /*0020*/ 	.byte	0x00, 0x00, 0x00, 0x00


//--------------------- .nv.info._ZN7cutlass13device_kernelINS_4gemm6kernel13GemmUniversalIN4cute5tupleIJiiiiEEENS1_10collective13CollectiveMmaINS1_35MainloopSm100TmaUmmaWarpSpecializedILi3ELi2ELi4ENS5_IJNS4_1CILi1EEESB_SB_EEEEENS5_IJNSA_ILi64EEESE_SE_EEENS_10bfloat16_tENS5_IJlSB_lEEESG_SH_NS4_8TiledMMAINS4_8MMA_AtomIJNS4_20SM100_MMA_F16BF16_SSISG_SG_fLi64ELi64ELNS4_4UMMA5MajorE0ELSM_0ELNSL_7ScaleInE0ELSN_0EEEEEENS4_6LayoutISC_NS5_IJNSA_ILi0EEESR_SR_EEEEENS5_IJNS4_10UnderscoreESU_SU_EEEEENS4_13SM90_TMA_LOADENS4_14ComposedLayoutINS4_7SwizzleILi3ELi4ELi3EEENS4_18smem_ptr_flag_bitsILi16EEENSQ_INS5_IJNSA_ILi8EEESE_EEENS5_IJSE_SB_EEEEEEEvNS4_8identityESX_S17_vS18_EENS_8epilogue10collective18CollectiveEpilogueINS1A_23Sm100TmaWarpSpecializedILi3ELi2ELi16ELb1ELb0EEEJSF_NS5_IJNSQ_ISE_SB_EENSQ_INSA_ILi32EEESB_EEEEESG_SH_SG_SH_NS1A_6fusion15FusionCallbacksIS1E_NS1J_17LinearCombinationISG_fSG_fLNS_15FloatRoundStyleE2EEESF_S1I_JEEENS4_5SM1004TMEM4LOAD26SM100_TMEM_LOAD_16dp256b4xESX_NSY_INSZ_ILi2ELi4ELi3EEES12_NSQ_INS5_IJS13_S1G_EEENS5_IJS1G_SB_EEEEEEENS4_17SM75_U32x4_LDSM_NENS4_14SM90_TMA_STOREES1X_NS4_17SM90_U32x4_STSM_NENS4_39AutoVectorizingCopyWithAssumedAlignmentILi128EEEEEEvvEEEEvNT_6ParamsE --------------------------
	.section	.nv.info._ZN7cutlass13device_kernelINS_4gemm6kernel13GemmUniversalIN4cute5tupleIJiiiiEEENS1_10collective13CollectiveMmaINS1_35MainloopSm100TmaUmmaWarpSpecializedILi3ELi2ELi4ENS5_IJNS4_1CILi1EEESB_SB_EEEEENS5_IJNSA_ILi64EEESE_SE_EEENS_10bfloat16_tENS5_IJlSB_lEEESG_SH_NS4_8TiledMMAINS4_8MMA_AtomIJNS4_20SM100_MMA_F16BF16_SSISG_SG_fLi64ELi64ELNS4_4UMMA5MajorE0ELSM_0ELNSL_7ScaleInE0ELSN_0EEEEEENS4_6LayoutISC_NS5_IJNSA_ILi0EEESR_SR_EEEEENS5_IJNS4_10UnderscoreESU_SU_EEEEENS4_13SM90_TMA_LOADENS4_14ComposedLayoutINS4_7SwizzleILi3ELi4ELi3EEENS4_18smem_ptr_flag_bitsILi16EEENSQ_INS5_IJNSA_ILi8EEESE_EEENS5_IJSE_SB_EEEEEEEvNS4_8identityESX_S17_vS18_EENS_8epilogue10collective18CollectiveEpilogueINS1A_23Sm100TmaWarpSpecializedILi3ELi2ELi16ELb1ELb0EEEJSF_NS5_IJNSQ_ISE_SB_EENSQ_INSA_ILi32EEESB_EEEEESG_SH_SG_SH_NS1A_6fusion15FusionCallbacksIS1E_NS1J_17LinearCombinationISG_fSG_fLNS_15FloatRoundStyleE2EEESF_S1I_JEEENS4_5SM1004TMEM4LOAD26SM100_TMEM_LOAD_16dp256b4xESX_NSY_INSZ_ILi2ELi4ELi3EEES12_NSQ_INS5_IJS13_S1G_EEENS5_IJS1G_SB_EEEEEEENS4_17SM75_U32x4_LDSM_NENS4_14SM90_TMA_STOREES1X_NS4_17SM90_U32x4_STSM_NENS4_39AutoVectorizingCopyWithAssumedAlignmentILi128EEEEEEvvEEEEvNT_6ParamsE,"",@"SHT_CUDA_INFO"
	.sectionflags	@""
	.align	4


	//----- nvinfo : EIATTR_CUDA_API_VERSION
	.align		4
        /*0000*/ 	.byte	0x04, 0x37
        /*0002*/ 	.short	(.L_31 - .L_30)
.L_30:
        /*0004*/ 	.word	0x00000082


	//----- nvinfo : EIATTR_KPARAM_INFO
	.align		4
.L_31:
        /*0008*/ 	.byte	0x04, 0x17
        /*000a*/ 	.short	(.L_33 - .L_32)
.L_32:
        /*000c*/ 	.word	0x00000000
        /*0010*/ 	.short	0x0000
        /*0012*/ 	.short	0x0000
        /*0014*/ 	.byte	0x00, 0xf0, 0x01, 0x20


	//----- nvinfo : EIATTR_AT_ENTRY_FRAGMENTS
	.align		4
.L_33:
        /*0018*/ 	.byte	0x04, 0x4f
        /*001a*/ 	.short	(.L_35 - .L_34)


	//   ....[0]....
.L_34:
        /*001c*/ 	.word	0x00000006


	//----- nvinfo : EIATTR_RESERVED_SMEM_USED
	.align		4
.L_35:
        /*0020*/ 	.byte	0x01, 0x41
	.zero		2


	//----- nvinfo : EIATTR_SPARSE_MMA_MASK
	.align		4
        /*0024*/ 	.byte	0x03, 0x50
        /*0026*/ 	.short	0x0000


	//----- nvinfo : EIATTR_TCGEN05_1CTA_USED
	.align		4
        /*0028*/ 	.byte	0x01, 0x51
	.zero		2


	//----- nvinfo : EIATTR_MAXREG_COUNT
	.align		4
        /*002c*/ 	.byte	0x03, 0x1b
        /*002e*/ 	.short	0x00ff


	//----- nvinfo : EIATTR_NUM_BARRIERS
	.align		4
        /*0030*/ 	.byte	0x02, 0x4c
        /*0032*/ 	.byte	0x07
	.zero		1


	//----- nvinfo : EIATTR_EXTERNS
	.align		4
        /*0034*/ 	.byte	0x04, 0x0f
        /*0036*/ 	.short	(.L_37 - .L_36)


	//   ....[0]....
	.align		4
.L_36:
        /*0038*/ 	.word	index@(__assertfail)


	//----- nvinfo : EIATTR_MERCURY_ISA_VERSION
	.align		4
.L_37:
        /*003c*/ 	.byte	0x03, 0x5f
        /*003e*/ 	.short	0x0101


	//----- nvinfo : EIATTR_INT_WARP_WIDE_INSTR_OFFSETS
	.align		4
        /*0040*/ 	.byte	0x04, 0x31
        /*0042*/ 	.short	(.L_39 - .L_38)


	//   ....[0]....
.L_38:
        /*0044*/ 	.word	0x00001d80


	//   ....[1]....
        /*0048*/ 	.word	0x00003790


	//   ....[2]....
        /*004c*/ 	.word	0x000037c0


	//   ....[3]....
        /*0050*/ 	.word	0x00003810


	//   ....[4]....
        /*0054*/ 	.word	0x000040f0


	//   ....[5]....
        /*0058*/ 	.word	0x00004110


	//   ....[6]....
        /*005c*/ 	.word	0x000043e0


	//   ....[7]....
        /*0060*/ 	.word	0x00004510


	//----- nvinfo : EIATTR_COOP_GROUP_MASK_REGIDS
	.align		4
.L_39:
        /*0064*/ 	.byte	0x04, 0x29
        /*0066*/ 	.short	(.L_41 - .L_40)


	//   ....[0]....
.L_40:
        /*0068*/ 	.word	0xffffffff


	//   ....[1]....
        /*006c*/ 	.word	0xffffffff


	//   ....[2]....
        /*0070*/ 	.word	0xffffffff


	//   ....[3]....
        /*0074*/ 	.word	0xffffffff


	//   ....[4]....
        /*0078*/ 	.word	0xffffffff


	//   ....[5]....
        /*007c*/ 	.word	0xffffffff


	//   ....[6]....
        /*0080*/ 	.word	0xffffffff


	//   ....[7]....
        /*0084*/ 	.word	0xffffffff


	//   ....[8]....
        /*0088*/ 	.word	0xffffffff


	//   ....[9]....
        /*008c*/ 	.word	0xffffffff


	//   ....[10]....
        /*0090*/ 	.word	0xffffffff


	//   ....[11]....
        /*0094*/ 	.word	0xffffffff


	//   ....[12]....
        /*0098*/ 	.word	0xffffffff


	//----- nvinfo : EIATTR_COOP_GROUP_INSTR_OFFSETS
	.align		4
.L_41:
        /*009c*/ 	.byte	0x04, 0x28
        /*009e*/ 	.short	(.L_43 - .L_42)


	//   ....[0]....
.L_42:
        /*00a0*/ 	.word	0x00000090


	//   ....[1]....
        /*00a4*/ 	.word	0x000004d0


	//   ....[2]....
        /*00a8*/ 	.word	0x00000620


	//   ....[3]....
        /*00ac*/ 	.word	0x000007a0


	//   ....[4]....
        /*00b0*/ 	.word	0x000008a0


	//   ....[5]....
        /*00b4*/ 	.word	0x00000a10


	//   ....[6]....
        /*00b8*/ 	.word	0x00000bb0


	//   ....[7]....
        /*00bc*/ 	.word	0x00001c60


	//   ....[8]....
        /*00c0*/ 	.word	0x000029b0


	//   ....[9]....
        /*00c4*/ 	.word	0x00002bc0


	//   ....[10]....
        /*00c8*/ 	.word	0x00002bf0


	//   ....[11]....
        /*00cc*/ 	.word	0x00003680


	//   ....[12]....
        /*00d0*/ 	.word	0x000038b0


	//----- nvinfo : EIATTR_VRC_CTA_INIT_COUNT
	.align		4
.L_43:
        /*00d4*/ 	.byte	0x02, 0x4a
        /*00d6*/ 	.byte	0x80
	.zero		1


	//----- nvinfo : EIATTR_SYSCALL_OFFSETS
	.align		4
        /*00d8*/ 	.byte	0x04, 0x46
        /*00da*/ 	.short	(.L_45 - .L_44)


	//   ....[0]....
.L_44:
        /*00dc*/ 	.word	0x000050f0


	//   ....[1]....
        /*00e0*/ 	.word	0x000051e0


	//   ....[2]....
        /*00e4*/ 	.word	0x000059c0


	//   ....[3]....
        /*00e8*/ 	.word	0x00006300


	//----- nvinfo : EIATTR_MBARRIER_INSTR_OFFSETS
	.align		4
.L_45:
        /*00ec*/ 	.byte	0x04, 0x39
        /*00ee*/ 	.short	(.L_47 - .L_46)


	//   ....[0]....
.L_46:
        /*00f0*/ 	.word	0x000005b0
        /*00f4*/ 	.word	0x000000ff
        /*00f8*/ 	.word	0x00000000
        /*00fc*/ 	.short	0x0100
        /*00fe*/ 	.byte	0x05
	.zero		1


	//   ....[1]....
        /*0100*/ 	.word	0x000005c0
        /*0104*/ 	.word	0x000000ff
        /*0108*/ 	.word	0x00000018
        /*010c*/ 	.short	0x0100
        /*010e*/ 	.byte	0x05
	.zero		1


	//   ....[2]....
        /*0110*/ 	.word	0x000005d0
        /*0114*/ 	.word	0x000000ff
        /*0118*/ 	.word	0x00000008
        /*011c*/ 	.short	0x0100
        /*011e*/ 	.byte	0x05
	.zero		1


	//   ....[3]....
        /*0120*/ 	.word	0x000005e0
        /*0124*/ 	.word	0x000000ff
        /*0128*/ 	.word	0x00000020
        /*012c*/ 	.short	0x0100
        /*012e*/ 	.byte	0x05
	.zero		1


	//   ....[4]....
        /*0130*/ 	.word	0x000005f0
        /*0134*/ 	.word	0x000000ff
        /*0138*/ 	.word	0x00000010
        /*013c*/ 	.short	0x0100
        /*013e*/ 	.byte	0x05
	.zero		1


	//   ....[5]....
        /*0140*/ 	.word	0x00000600
        /*0144*/ 	.word	0x000000ff
        /*0148*/ 	.word	0x00000028
        /*014c*/ 	.short	0x0100
        /*014e*/ 	.byte	0x05
	.zero		1


	//   ....[6]....
        /*0150*/ 	.word	0x00000730
        /*0154*/ 	.word	0x000000ff
        /*0158*/ 	.word	0x00000030
        /*015c*/ 	.short	0x0100
        /*015e*/ 	.byte	0x07
	.zero		1


	//   ....[7]....
        /*0160*/ 	.word	0x00000740
        /*0164*/ 	.word	0x000000ff
        /*0168*/ 	.word	0x00000048
        /*016c*/ 	.short	0x0100
        /*016e*/ 	.byte	0x07
	.zero		1


	//   ....[8]....
        /*0170*/ 	.word	0x00000750
        /*0174*/ 	.word	0x000000ff
        /*0178*/ 	.word	0x00000038
        /*017c*/ 	.short	0x0100
        /*017e*/ 	.byte	0x07
	.zero		1


	//   ....[9]....
        /*0180*/ 	.word	0x00000760
        /*0184*/ 	.word	0x000000ff
        /*0188*/ 	.word	0x00000050
        /*018c*/ 	.short	0x0100
        /*018e*/ 	.byte	0x07
	.zero		1


	//   ....[10]....
        /*0190*/ 	.word	0x00000770
        /*0194*/ 	.word	0x000000ff
        /*0198*/ 	.word	0x00000040
        /*019c*/ 	.short	0x0100
        /*019e*/ 	.byte	0x07
	.zero		1


	//   ....[11]....
        /*01a0*/ 	.word	0x00000780
        /*01a4*/ 	.word	0x000000ff
        /*01a8*/ 	.word	0x00000058
        /*01ac*/ 	.short	0x0100
        /*01ae*/ 	.byte	0x07
	.zero		1


	//   ....[12]....
        /*01b0*/ 	.word	0x00000870
        /*01b4*/ 	.word	0x000000ff
        /*01b8*/ 	.word	0x00000060
        /*01bc*/ 	.short	0x0100
        /*01be*/ 	.byte	0x05
	.zero		1


	//   ....[13]....
        /*01c0*/ 	.word	0x00000880
        /*01c4*/ 	.word	0x000000ff
        /*01c8*/ 	.word	0x00000068
        /*01cc*/ 	.short	0x0100
        /*01ce*/ 	.byte	0x05
	.zero		1


	//   ....[14]....
        /*01d0*/ 	.word	0x000009c0
        /*01d4*/ 	.word	0x000000ff
        /*01d8*/ 	.word	0x00000070
        /*01dc*/ 	.short	0x0100
        /*01de*/ 	.byte	0x05
	.zero		1


	//   ....[15]....
        /*01e0*/ 	.word	0x000009d0
        /*01e4*/ 	.word	0x000000ff
        /*01e8*/ 	.word	0x00000080
        /*01ec*/ 	.short	0x0100
        /*01ee*/ 	.byte	0x05
	.zero		1


	//   ....[16]....
        /*01f0*/ 	.word	0x000009e0
        /*01f4*/ 	.word	0x000000ff
        /*01f8*/ 	.word	0x00000078
        /*01fc*/ 	.short	0x0100
        /*01fe*/ 	.byte	0x05
	.zero		1


	//   ....[17]....
        /*0200*/ 	.word	0x000009f0
        /*0204*/ 	.word	0x000000ff
        /*0208*/ 	.word	0x00000088
        /*020c*/ 	.short	0x0100
        /*020e*/ 	.byte	0x05
	.zero		1


	//   ....[18]....
        /*0210*/ 	.word	0x00000b20
        /*0214*/ 	.word	0x000000ff
        /*0218*/ 	.word	0x00000090
        /*021c*/ 	.short	0x0100
        /*021e*/ 	.byte	0x07
	.zero		1


	//   ....[19]....
        /*0220*/ 	.word	0x00000b30
        /*0224*/ 	.word	0x000000ff
        /*0228*/ 	.word	0x000000b0
        /*022c*/ 	.short	0x0100
        /*022e*/ 	.byte	0x07
	.zero		1


	//   ....[20]....
        /*0230*/ 	.word	0x00000b40
        /*0234*/ 	.word	0x000000ff
        /*0238*/ 	.word	0x00000098
        /*023c*/ 	.short	0x0100
        /*023e*/ 	.byte	0x07
	.zero		1


	//   ....[21]....
        /*0240*/ 	.word	0x00000b50
        /*0244*/ 	.word	0x000000ff
        /*0248*/ 	.word	0x000000b8
        /*024c*/ 	.short	0x0100
        /*024e*/ 	.byte	0x07
	.zero		1


	//   ....[22]....
        /*0250*/ 	.word	0x00000b60
        /*0254*/ 	.word	0x000000ff
        /*0258*/ 	.word	0x000000a0
        /*025c*/ 	.short	0x0100
        /*025e*/ 	.byte	0x07
	.zero		1


	//   ....[23]....
        /*0260*/ 	.word	0x00000b70
        /*0264*/ 	.word	0x000000ff
        /*0268*/ 	.word	0x000000c0
        /*026c*/ 	.short	0x0100
        /*026e*/ 	.byte	0x07
	.zero		1


	//   ....[24]....
        /*0270*/ 	.word	0x00000b80
        /*0274*/ 	.word	0x000000ff
        /*0278*/ 	.word	0x000000a8
        /*027c*/ 	.short	0x0100
        /*027e*/ 	.byte	0x07
	.zero		1


	//   ....[25]....
        /*0280*/ 	.word	0x00000b90
        /*0284*/ 	.word	0x000000ff
        /*0288*/ 	.word	0x000000c8
        /*028c*/ 	.short	0x0100
        /*028e*/ 	.byte	0x07
	.zero		1


	//   ....[26]....
        /*0290*/ 	.word	0x00000c80
        /*0294*/ 	.word	0x000000ff
        /*0298*/ 	.word	0x000000d0
        /*029c*/ 	.short	0x0100
        /*029e*/ 	.byte	0x05
	.zero		1


	//   ....[27]....
        /*02a0*/ 	.word	0x00000c90
        /*02a4*/ 	.word	0x000000ff
        /*02a8*/ 	.word	0x000000e0
        /*02ac*/ 	.short	0x0100
        /*02ae*/ 	.byte	0x05
	.zero		1


	//   ....[28]....
        /*02b0*/ 	.word	0x00000ca0
        /*02b4*/ 	.word	0x000000ff
        /*02b8*/ 	.word	0x000000d8
        /*02bc*/ 	.short	0x0100
        /*02be*/ 	.byte	0x05
	.zero		1


	//   ....[29]....
        /*02c0*/ 	.word	0x00000cb0
        /*02c4*/ 	.word	0x000000ff
        /*02c8*/ 	.word	0x000000e8
        /*02cc*/ 	.short	0x0100
        /*02ce*/ 	.byte	0x05
	.zero		1


	//   ....[30]....
        /*02d0*/ 	.word	0x00001580
        /*02d4*/ 	.word	0x00000002
        /*02d8*/ 	.word	0x000000e0
        /*02dc*/ 	.short	0x010a
        /*02de*/ 	.byte	0xff
	.zero		1


	//   ....[31]....
        /*02e0*/ 	.word	0x000015b0
        /*02e4*/ 	.word	0x00000002
        /*02e8*/ 	.word	0x000000d0
        /*02ec*/ 	.short	0x0101
        /*02ee*/ 	.byte	0xff
	.zero		1


	//   ....[32]....
        /*02f0*/ 	.word	0x00001680
        /*02f4*/ 	.word	0x000000ff
        /*02f8*/ 	.word	0x00000018
        /*02fc*/ 	.short	0x010a
        /*02fe*/ 	.byte	0x08
	.zero		1


	//   ....[33]....
        /*0300*/ 	.word	0x00001720
        /*0304*/ 	.word	0x000000ff
        /*0308*/ 	.word	0x00000018
        /*030c*/ 	.short	0x010a
        /*030e*/ 	.byte	0x21
	.zero		1


	//   ....[34]....
        /*0310*/ 	.word	0x00001880
        /*0314*/ 	.word	0x000000ff
        /*0318*/ 	.word	0x00000018
        /*031c*/ 	.short	0x010a
        /*031e*/ 	.byte	0x08
	.zero		1


	//   ....[35]....
        /*0320*/ 	.word	0x00001970
        /*0324*/ 	.word	0x000000ff
        /*0328*/ 	.word	0x00000068
        /*032c*/ 	.short	0x0101
        /*032e*/ 	.byte	0x04
	.zero		1


	//   ....[36]....
        /*0330*/ 	.word	0x00001990
        /*0334*/ 	.word	0x000000ff
        /*0338*/ 	.word	0x00000018
        /*033c*/ 	.short	0x010a
        /*033e*/ 	.byte	0x08
	.zero		1


	//   ....[37]....
        /*0340*/ 	.word	0x00001a10
        /*0344*/ 	.word	0x000000ff
        /*0348*/ 	.word	0x00000018
        /*034c*/ 	.short	0x010a
        /*034e*/ 	.byte	0x11
	.zero		1


	//   ....[38]....
        /*0350*/ 	.word	0x00001b70
        /*0354*/ 	.word	0x000000ff
        /*0358*/ 	.word	0x00000018
        /*035c*/ 	.short	0x010a
        /*035e*/ 	.byte	0x08
	.zero		1


	//   ....[39]....
        /*0360*/ 	.word	0x00001c90
        /*0364*/ 	.word	0x00000002
        /*0368*/ 	.word	0x00000070
        /*036c*/ 	.short	0x010a
        /*036e*/ 	.byte	0xff
	.zero		1


	//   ....[40]....
        /*0370*/ 	.word	0x00001d50
        /*0374*/ 	.word	0x00000002
        /*0378*/ 	.word	0x00000000
        /*037c*/ 	.short	0x0101
        /*037e*/ 	.byte	0xff
	.zero		1


	//   ....[41]....
        /*0380*/ 	.word	0x000022b0
        /*0384*/ 	.word	0x000000ff
        /*0388*/ 	.word	0x00000000
        /*038c*/ 	.short	0x010a
        /*038e*/ 	.byte	0x05
	.zero		1


	//   ....[42]....
        /*0390*/ 	.word	0x00002340
        /*0394*/ 	.word	0x000000ff
        /*0398*/ 	.word	0x00000000
        /*039c*/ 	.short	0x010a
        /*039e*/ 	.byte	0x05
	.zero		1


	//   ....[43]....
        /*03a0*/ 	.word	0x000023e0
        /*03a4*/ 	.word	0x00000000
        /*03a8*/ 	.word	0x00000000
        /*03ac*/ 	.short	0x010a
        /*03ae*/ 	.byte	0xff
	.zero		1


	//   ....[44]....
        /*03b0*/ 	.word	0x00002500
        /*03b4*/ 	.word	0x00000000
        /*03b8*/ 	.word	0x000000d0
        /*03bc*/ 	.short	0x010a
        /*03be*/ 	.byte	0xff
	.zero		1


	//   ....[45]....
        /*03c0*/ 	.word	0x00002570
        /*03c4*/ 	.word	0x00000000
        /*03c8*/ 	.word	0x00000000
        /*03cc*/ 	.short	0x0101
        /*03ce*/ 	.byte	0xff
	.zero		1


	//   ....[46]....
        /*03d0*/ 	.word	0x00002590
        /*03d4*/ 	.word	0x000000ff
        /*03d8*/ 	.word	0x00000080
        /*03dc*/ 	.short	0x010a
        /*03de*/ 	.byte	0x05
	.zero		1


	//   ....[47]....
        /*03e0*/ 	.word	0x000026b0
        /*03e4*/ 	.word	0x00000000
        /*03e8*/ 	.word	0x00000070
        /*03ec*/ 	.short	0x010a
        /*03ee*/ 	.byte	0xff
	.zero		1


	//   ....[48]....
        /*03f0*/ 	.word	0x000027b0
        /*03f4*/ 	.word	0x00000000
        /*03f8*/ 	.word	0x00000000
        /*03fc*/ 	.short	0x0101
        /*03fe*/ 	.byte	0xff
	.zero		1


	//   ....[49]....
        /*0400*/ 	.word	0x00002840
        /*0404*/ 	.word	0x000000ff
        /*0408*/ 	.word	0x00000080
        /*040c*/ 	.short	0x0106
        /*040e*/ 	.byte	0x05
	.zero		1


	//   ....[50]....
        /*0410*/ 	.word	0x00002860
        /*0414*/ 	.word	0x000000ff
        /*0418*/ 	.word	0x00000080
        /*041c*/ 	.short	0x010a
        /*041e*/ 	.byte	0x05
	.zero		1


	//   ....[51]....
        /*0420*/ 	.word	0x000028f0
        /*0424*/ 	.word	0x000000ff
        /*0428*/ 	.word	0x00000080
        /*042c*/ 	.short	0x0106
        /*042e*/ 	.byte	0x04
	.zero		1


	//   ....[52]....
        /*0430*/ 	.word	0x00002930
        /*0434*/ 	.word	0x00000000
        /*0438*/ 	.word	0x00000080
        /*043c*/ 	.short	0x010a
        /*043e*/ 	.byte	0xff
	.zero		1


	//   ....[53]....
        /*0440*/ 	.word	0x00002e70
        /*0444*/ 	.word	0x00000000
        /*0448*/ 	.word	0x00000070
        /*044c*/ 	.short	0x010a
        /*044e*/ 	.byte	0xff
	.zero		1


	//   ....[54]....
        /*0450*/ 	.word	0x00002f70
        /*0454*/ 	.word	0x00000003
        /*0458*/ 	.word	0x00000000
        /*045c*/ 	.short	0x0101
        /*045e*/ 	.byte	0xff
	.zero		1


	//   ....[55]....
        /*0460*/ 	.word	0x00002f80
        /*0464*/ 	.word	0x000000ff
        /*0468*/ 	.word	0x00000000
        /*046c*/ 	.short	0x010a
        /*046e*/ 	.byte	0x06
	.zero		1


	//   ....[56]....
        /*0470*/ 	.word	0x00003000
        /*0474*/ 	.word	0x000000ff
        /*0478*/ 	.word	0x000000b0
        /*047c*/ 	.short	0x010a
        /*047e*/ 	.byte	0x07
	.zero		1


	//   ....[57]....
        /*0480*/ 	.word	0x000030e0
        /*0484*/ 	.word	0x000000ff
        /*0488*/ 	.word	0x00000000
        /*048c*/ 	.short	0x010a
        /*048e*/ 	.byte	0x06
	.zero		1


	//   ....[58]....
        /*0490*/ 	.word	0x00003210
        /*0494*/ 	.word	0x000000ff
        /*0498*/ 	.word	0x00000000
        /*049c*/ 	.short	0x010a
        /*049e*/ 	.byte	0x1a
	.zero		1


	//   ....[59]....
        /*04a0*/ 	.word	0x000034b0
        /*04a4*/ 	.word	0x000000ff
        /*04a8*/ 	.word	0x00000000
        /*04ac*/ 	.short	0x010a
        /*04ae*/ 	.byte	0x06
	.zero		1


	//   ....[60]....
        /*04b0*/ 	.word	0x00003540
        /*04b4*/ 	.word	0x000000ff
        /*04b8*/ 	.word	0x00000000
        /*04bc*/ 	.short	0x010a
        /*04be*/ 	.byte	0x06
	.zero		1


	//   ....[61]....
        /*04c0*/ 	.word	0x000035d0
        /*04c4*/ 	.word	0x000000ff
        /*04c8*/ 	.word	0x00000000
        /*04cc*/ 	.short	0x010a
        /*04ce*/ 	.byte	0x06
	.zero		1


	//   ....[62]....
        /*04d0*/ 	.word	0x00003660
        /*04d4*/ 	.word	0x000000ff
        /*04d8*/ 	.word	0x00000000
        /*04dc*/ 	.short	0x010a
        /*04de*/ 	.byte	0x07
	.zero		1


	//   ....[63]....
        /*04e0*/ 	.word	0x00003a90
        /*04e4*/ 	.word	0x00000000
        /*04e8*/ 	.word	0x00000070
        /*04ec*/ 	.short	0x010a
        /*04ee*/ 	.byte	0xff
	.zero		1


	//   ....[64]....
        /*04f0*/ 	.word	0x00003b50
        /*04f4*/ 	.word	0x00000000
        /*04f8*/ 	.word	0x00000000
        /*04fc*/ 	.short	0x0101
        /*04fe*/ 	.byte	0xff
	.zero		1


	//   ....[65]....
        /*0500*/ 	.word	0x00003e70
        /*0504*/ 	.word	0x000000ff
        /*0508*/ 	.word	0x00000068
        /*050c*/ 	.short	0x010a
        /*050e*/ 	.byte	0x07
	.zero		1


	//   ....[66]....
        /*0510*/ 	.word	0x00004090
        /*0514*/ 	.word	0x000000ff
        /*0518*/ 	.word	0x00000048
        /*051c*/ 	.short	0x010a
        /*051e*/ 	.byte	0x0f
	.zero		1


	//   ....[67]....
        /*0520*/ 	.word	0x00004290
        /*0524*/ 	.word	0x000000ff
        /*0528*/ 	.word	0x00000030
        /*052c*/ 	.short	0x010b
        /*052e*/ 	.byte	0x0f
	.zero		1


	//   ....[68]....
        /*0530*/ 	.word	0x000042e0
        /*0534*/ 	.word	0x000000ff
        /*0538*/ 	.word	0x00000000
        /*053c*/ 	.short	0x0101
        /*053e*/ 	.byte	0x10
	.zero		1


	//   ....[69]....
        /*0540*/ 	.word	0x00004320
        /*0544*/ 	.word	0x000000ff
        /*0548*/ 	.word	0x00000048
        /*054c*/ 	.short	0x010a
        /*054e*/ 	.byte	0x0d
	.zero		1


	//   ....[70]....
        /*0550*/ 	.word	0x00004560
        /*0554*/ 	.word	0x000000ff
        /*0558*/ 	.word	0x00000030
        /*055c*/ 	.short	0x010b
        /*055e*/ 	.byte	0x0d
	.zero		1


	//   ....[71]....
        /*0560*/ 	.word	0x000045d0
        /*0564*/ 	.word	0x000000ff
        /*0568*/ 	.word	0x00000000
        /*056c*/ 	.short	0x0101
        /*056e*/ 	.byte	0x0f
	.zero		1


	//   ....[72]....
        /*0570*/ 	.word	0x00004620
        /*0574*/ 	.word	0x000000ff
        /*0578*/ 	.word	0x00000000
        /*057c*/ 	.short	0x010a
        /*057e*/ 	.byte	0x04
	.zero		1


	//   ....[73]....
        /*0580*/ 	.word	0x000046b0
        /*0584*/ 	.word	0x000000ff
        /*0588*/ 	.word	0x00000000
        /*058c*/ 	.short	0x010a
        /*058e*/ 	.byte	0x04
	.zero		1


	//   ....[74]....
        /*0590*/ 	.word	0x00004750
        /*0594*/ 	.word	0x00000000
        /*0598*/ 	.word	0x00000000
        /*059c*/ 	.short	0x010a
        /*059e*/ 	.byte	0xff
	.zero		1


	//   ....[75]....
        /*05a0*/ 	.word	0x00004ac0
        /*05a4*/ 	.word	0x00000000
        /*05a8*/ 	.word	0x00000070
        /*05ac*/ 	.short	0x010a
        /*05ae*/ 	.byte	0xff
	.zero		1


	//   ....[76]....
        /*05b0*/ 	.word	0x00004bd0
        /*05b4*/ 	.word	0x00000000
        /*05b8*/ 	.word	0x00000000
        /*05bc*/ 	.short	0x0101
        /*05be*/ 	.byte	0xff
	.zero		1


	//   ....[77]....
        /*05c0*/ 	.word	0x000055e0
        /*05c4*/ 	.word	0x00000002
        /*05c8*/ 	.word	0x00000030
        /*05cc*/ 	.short	0x010a
        /*05ce*/ 	.byte	0xff
	.zero		1


	//   ....[78]....
        /*05d0*/ 	.word	0x00005620
        /*05d4*/ 	.word	0x0000002c
        /*05d8*/ 	.word	0x00000090
        /*05dc*/ 	.short	0x010a
        /*05de*/ 	.byte	0xff
	.zero		1


	//   ....[79]....
        /*05e0*/ 	.word	0x00005710
        /*05e4*/ 	.word	0x00000002
        /*05e8*/ 	.word	0x00000030
        /*05ec*/ 	.short	0x010a
        /*05ee*/ 	.byte	0xff
	.zero		1


	//   ....[80]....
        /*05f0*/ 	.word	0x000058a0
        /*05f4*/ 	.word	0x0000002c
        /*05f8*/ 	.word	0x00000090
        /*05fc*/ 	.short	0x010a
        /*05fe*/ 	.byte	0xff
	.zero		1


	//   ....[81]....
        /*0600*/ 	.word	0x00006060
        /*0604*/ 	.word	0x00000000
        /*0608*/ 	.word	0x00000000
        /*060c*/ 	.short	0x0101
        /*060e*/ 	.byte	0xff
	.zero		1


	//   ....[82]....
        /*0610*/ 	.word	0x00006070
        /*0614*/ 	.word	0x00000002
        /*0618*/ 	.word	0x00000030
        /*061c*/ 	.short	0x010a
        /*061e*/ 	.byte	0xff
	.zero		1


	//   ....[83]....
        /*0620*/ 	.word	0x00006130
        /*0624*/ 	.word	0x00000002
        /*0628*/ 	.word	0x00000030
        /*062c*/ 	.short	0x010a
        /*062e*/ 	.byte	0xff
	.zero		1


	//   ....[84]....
        /*0630*/ 	.word	0x00006490
        /*0634*/ 	.word	0x000000ff
        /*0638*/ 	.word	0x00000000
        /*063c*/ 	.short	0x0101
        /*063e*/ 	.byte	0x05
	.zero		1


	//   ....[85]....
        /*0640*/ 	.word	0x00006a20
        /*0644*/ 	.word	0x00000000
        /*0648*/ 	.word	0x00000000
        /*064c*/ 	.short	0x0101
        /*064e*/ 	.byte	0xff
	.zero		1


	//   ....[86]....
        /*0650*/ 	.word	0x00006c90
        /*0654*/ 	.word	0x000000ff
        /*0658*/ 	.word	0x00000000
        /*065c*/ 	.short	0x0101
        /*065e*/ 	.byte	0x04
	.zero		1


	//   ....[87]....
        /*0660*/ 	.word	0x00006cb0
        /*0664*/ 	.word	0x00000002
        /*0668*/ 	.word	0x000000e0
        /*066c*/ 	.short	0x010a
        /*066e*/ 	.byte	0xff
	.zero		1


	//   ....[88]....
        /*0670*/ 	.word	0x00006d10
        /*0674*/ 	.word	0x00000002
        /*0678*/ 	.word	0x00000018
        /*067c*/ 	.short	0x010a
        /*067e*/ 	.byte	0xff
	.zero		1


	//   ....[89]....
        /*0680*/ 	.word	0x00006d70
        /*0684*/ 	.word	0x00000002
        /*0688*/ 	.word	0x00000018
        /*068c*/ 	.short	0x010a
        /*068e*/ 	.byte	0xff
	.zero		1


	//   ....[90]....
        /*0690*/ 	.word	0x00006dc0
        /*0694*/ 	.word	0x00000002
        /*0698*/ 	.word	0x00000070
        /*069c*/ 	.short	0x010a
        /*069e*/ 	.byte	0xff
	.zero		1


	//   ....[91]....
        /*06a0*/ 	.word	0x00006e20
        /*06a4*/ 	.word	0x00000000
        /*06a8*/ 	.word	0x00000000
        /*06ac*/ 	.short	0x010a
        /*06ae*/ 	.byte	0xff
	.zero		1


	//   ....[92]....
        /*06b0*/ 	.word	0x00006e80
        /*06b4*/ 	.word	0x00000000
        /*06b8*/ 	.word	0x00000000
        /*06bc*/ 	.short	0x010a
        /*06be*/ 	.byte	0xff
	.zero		1


	//   ....[93]....
        /*06c0*/ 	.word	0x00006ed0
        /*06c4*/ 	.word	0x00000000
        /*06c8*/ 	.word	0x000000d0
        /*06cc*/ 	.short	0x010a
        /*06ce*/ 	.byte	0xff
	.zero		1


	//   ....[94]....
        /*06d0*/ 	.word	0x00006f30
        /*06d4*/ 	.word	0x00000000
        /*06d8*/ 	.word	0x00000080
        /*06dc*/ 	.short	0x010a
        /*06de*/ 	.byte	0xff
	.zero		1


	//   ....[95]....
        /*06e0*/ 	.word	0x00006f80
        /*06e4*/ 	.word	0x00000000
        /*06e8*/ 	.word	0x00000070
        /*06ec*/ 	.short	0x010a
        /*06ee*/ 	.byte	0xff
	.zero		1


	//   ....[96]....
        /*06f0*/ 	.word	0x00006fe0
        /*06f4*/ 	.word	0x00000000
        /*06f8*/ 	.word	0x00000080
        /*06fc*/ 	.short	0x010a
        /*06fe*/ 	.byte	0xff
	.zero		1


	//   ....[97]....
        /*0700*/ 	.word	0x00007030
        /*0704*/ 	.word	0x00000000
        /*0708*/ 	.word	0x00000070
        /*070c*/ 	.short	0x010a
        /*070e*/ 	.byte	0xff
	.zero		1


	//   ....[98]....
        /*0710*/ 	.word	0x00007090
        /*0714*/ 	.word	0x00000002
        /*0718*/ 	.word	0x000000b0
        /*071c*/ 	.short	0x010a
        /*071e*/ 	.byte	0xff
	.zero		1


	//   ....[99]....
        /*0720*/ 	.word	0x000070f0
        /*0724*/ 	.word	0x00000000
        /*0728*/ 	.word	0x00000000
        /*072c*/ 	.short	0x010a
        /*072e*/ 	.byte	0xff
	.zero		1


	//   ....[100]....
        /*0730*/ 	.word	0x00007150
        /*0734*/ 	.word	0x00000000
        /*0738*/ 	.word	0x00000000
        /*073c*/ 	.short	0x010a
        /*073e*/ 	.byte	0xff
	.zero		1


	//   ....[101]....
        /*0740*/ 	.word	0x000071b0
        /*0744*/ 	.word	0x00000000
        /*0748*/ 	.word	0x00000000
        /*074c*/ 	.short	0x010a
        /*074e*/ 	.byte	0xff
	.zero		1


	//   ....[102]....
        /*0750*/ 	.word	0x00007210
        /*0754*/ 	.word	0x00000000
        /*0758*/ 	.word	0x00000000
        /*075c*/ 	.short	0x010a
        /*075e*/ 	.byte	0xff
	.zero		1


	//   ....[103]....
        /*0760*/ 	.word	0x00007270
        /*0764*/ 	.word	0x00000000
        /*0768*/ 	.word	0x00000000
        /*076c*/ 	.short	0x010a
        /*076e*/ 	.byte	0xff
	.zero		1


	//   ....[104]....
        /*0770*/ 	.word	0x000072c0
        /*0774*/ 	.word	0x00000000
        /*0778*/ 	.word	0x00000070
        /*077c*/ 	.short	0x010a
        /*077e*/ 	.byte	0xff
	.zero		1


	//   ....[105]....
        /*0780*/ 	.word	0x00007320
        /*0784*/ 	.word	0x00000000
        /*0788*/ 	.word	0x00000068
        /*078c*/ 	.short	0x010a
        /*078e*/ 	.byte	0xff
	.zero		1


	//   ....[106]....
        /*0790*/ 	.word	0x00007380
        /*0794*/ 	.word	0x00000000
        /*0798*/ 	.word	0x00000048
        /*079c*/ 	.short	0x010a
        /*079e*/ 	.byte	0xff
	.zero		1


	//   ....[107]....
        /*07a0*/ 	.word	0x000073e0
        /*07a4*/ 	.word	0x00000000
        /*07a8*/ 	.word	0x00000048
        /*07ac*/ 	.short	0x010a
        /*07ae*/ 	.byte	0xff
	.zero		1


	//   ....[108]....
        /*07b0*/ 	.word	0x00007440
        /*07b4*/ 	.word	0x00000000
        /*07b8*/ 	.word	0x00000000
        /*07bc*/ 	.short	0x010a
        /*07be*/ 	.byte	0xff
	.zero		1


	//   ....[109]....
        /*07c0*/ 	.word	0x000074a0
        /*07c4*/ 	.word	0x00000000
        /*07c8*/ 	.word	0x00000000
        /*07cc*/ 	.short	0x010a
        /*07ce*/ 	.byte	0xff
	.zero		1


	//   ....[110]....
        /*07d0*/ 	.word	0x000074f0
        /*07d4*/ 	.word	0x00000000
        /*07d8*/ 	.word	0x00000070
        /*07dc*/ 	.short	0x010a
        /*07de*/ 	.byte	0xff
	.zero		1


	//   ....[111]....
        /*07e0*/ 	.word	0x00007540
        /*07e4*/ 	.word	0x00000002
        /*07e8*/ 	.word	0x00000030
        /*07ec*/ 	.short	0x010a
        /*07ee*/ 	.byte	0xff
	.zero		1


	//   ....[112]....
        /*07f0*/ 	.word	0x00007590
        /*07f4*/ 	.word	0x0000002c
        /*07f8*/ 	.word	0x00000090
        /*07fc*/ 	.short	0x010a
        /*07fe*/ 	.byte	0xff
	.zero		1


	//   ....[113]....
        /*0800*/ 	.word	0x000075e0
        /*0804*/ 	.word	0x00000002
        /*0808*/ 	.word	0x00000030
        /*080c*/ 	.short	0x010a
        /*080e*/ 	.byte	0xff
	.zero		1


	//----- nvinfo : EIATTR_NUM_MBARRIERS
	.align		4
.L_47:
        /*0810*/ 	.byte	0x03, 0x38
        /*0812*/ 	.short	0x001e


	//----- nvinfo : EIATTR_EXIT_INSTR_OFFSETS
	.align		4
        /*0814*/ 	.byte	0x04, 0x1c
        /*0816*/ 	.short	(.L_49 - .L_48)


	//   ....[0]....
.L_48:
        /*0818*/ 	.word	0x00002410


	//   ....[1]....
        /*081c*/ 	.word	0x00002900


	//   ....[2]....
        /*0820*/ 	.word	0x00002960


	//   ....[3]....
        /*0824*/ 	.word	0x000038c0


	//   ....[4]....
        /*0828*/ 	.word	0x00004780


	//   ....[5]....
        /*082c*/ 	.word	0x000047c0


	//   ....[6]....
        /*0830*/ 	.word	0x00006b80


	//   ....[7]....
        /*0834*/ 	.word	0x00006c00


	//   ....[8]....
        /*0838*/ 	.word	0x00006c30


	//   ....[9]....
        /*083c*/ 	.word	0x00006ca0


	//----- nvinfo : EIATTR_MAX_THREADS
	.align		4
.L_49:
        /*0840*/ 	.byte	0x04, 0x05
        /*0842*/ 	.short	(.L_51 - .L_50)
.L_50:
        /*0844*/ 	.word	0x00000100
        /*0848*/ 	.word	0x00000001
        /*084c*/ 	.word	0x00000001


	//----- nvinfo : EIATTR_CRS_STACK_SIZE
	.align		4
.L_51:
        /*0850*/ 	.byte	0x04, 0x1e
        /*0852*/ 	.short	(.L_53 - .L_52)
.L_52:
        /*0854*/ 	.word	0x00000000


	//----- nvinfo : EIATTR_CBANK_PARAM_SIZE
	.align		4
.L_53:
        /*0858*/ 	.byte	0x03, 0x19
        /*085a*/ 	.short	0x0800


	//----- nvinfo : EIATTR_PARAM_CBANK
	.align		4
        /*085c*/ 	.byte	0x04, 0x0a
        /*085e*/ 	.short	(.L_55 - .L_54)
	.align		4
.L_54:
        /*0860*/ 	.word	index@(.nv.constant0._ZN7cutlass13device_kernelINS_4gemm6kernel13GemmUniversalIN4cute5tupleIJiiiiEEENS1_10collective13CollectiveMmaINS1_35MainloopSm100TmaUmmaWarpSpecializedILi3ELi2ELi4ENS5_IJNS4_1CILi1EEESB_SB_EEEEENS5_IJNSA_ILi64EEESE_SE_EEENS_10bfloat16_tENS5_IJlSB_lEEESG_SH_NS4_8TiledMMAINS4_8MMA_AtomIJNS4_20SM100_MMA_F16BF16_SSISG_SG_fLi64ELi64ELNS4_4UMMA5MajorE0ELSM_0ELNSL_7ScaleInE0ELSN_0EEEEEENS4_6LayoutISC_NS5_IJNSA_ILi0EEESR_SR_EEEEENS5_IJNS4_10UnderscoreESU_SU_EEEEENS4_13SM90_TMA_LOADENS4_14ComposedLayoutINS4_7SwizzleILi3ELi4ELi3EEENS4_18smem_ptr_flag_bitsILi16EEENSQ_INS5_IJNSA_ILi8EEESE_EEENS5_IJSE_SB_EEEEEEEvNS4_8identityESX_S17_vS18_EENS_8epilogue10collective18CollectiveEpilogueINS1A_23Sm100TmaWarpSpecializedILi3ELi2ELi16ELb1ELb0EEEJSF_NS5_IJNSQ_ISE_SB_EENSQ_INSA_ILi32EEESB_EEEEESG_SH_SG_SH_NS1A_6fusion15FusionCallbacksIS1E_NS1J_17LinearCombinationISG_fSG_fLNS_15FloatRoundStyleE2EEESF_S1I_JEEENS4_5SM1004TMEM4LOAD26SM100_TMEM_LOAD_16dp256b4xESX_NSY_INSZ_ILi2ELi4ELi3EEES12_NSQ_INS5_IJS13_S1G_EEENS5_IJS1G_SB_EEEEEEENS4_17SM75_U32x4_LDSM_NENS4_14SM90_TMA_STOREES1X_NS4_17SM90_U32x4_STSM_NENS4_39AutoVectorizingCopyWithAssumedAlignmentILi128EEEEEEvvEEEEvNT_6ParamsE)
        /*0864*/ 	.short	0x0380
        /*0866*/ 	.short	0x0800


	//----- nvinfo : EIATTR_SW_WAR
	.align		4
.L_55:
        /*0868*/ 	.byte	0x04, 0x36
        /*086a*/ 	.short	(.L_57 - .L_56)
.L_56:
        /*086c*/ 	.word	0x00000008
.L_57:


//--------------------- .nv.callgraph             --------------------------
	.section	.nv.callgraph,"",@"SHT_CUDA_CALLGRAPH"
	.align	4
	.sectionentsize	8
	.align		4
        /*0000*/ 	.word	0x00000000
	.align		4
        /*0004*/ 	.word	0xffffffff
	.align		4
        /*0008*/ 	.word	index@(_ZN7cutlass13device_kernelINS_4gemm6kernel13GemmUniversalIN4cute5tupleIJiiiiEEENS1_10collective13CollectiveMmaINS1_35MainloopSm100TmaUmmaWarpSpecializedILi3ELi2ELi4ENS5_IJNS4_1CILi1EEESB_SB_EEEEENS5_IJNSA_ILi64EEESE_SE_EEENS_10bfloat16_tENS5_IJlSB_lEEESG_SH_NS4_8TiledMMAINS4_8MMA_AtomIJNS4_20SM100_MMA_F16BF16_SSISG_SG_fLi64ELi64ELNS4_4UMMA5MajorE0ELSM_0ELNSL_7ScaleInE0ELSN_0EEEEEENS4_6LayoutISC_NS5_IJNSA_ILi0EEESR_SR_EEEEENS5_IJNS4_10UnderscoreESU_SU_EEEEENS4_13SM90_TMA_LOADENS4_14ComposedLayoutINS4_7SwizzleILi3ELi4ELi3EEENS4_18smem_ptr_flag_bitsILi16EEENSQ_INS5_IJNSA_ILi8EEESE_EEENS5_IJSE_SB_EEEEEEEvNS4_8identityESX_S17_vS18_EENS_8epilogue10collective18CollectiveEpilogueINS1A_23Sm100TmaWarpSpecializedILi3ELi2ELi16ELb1ELb0EEEJSF_NS5_IJNSQ_ISE_SB_EENSQ_INSA_ILi32EEESB_EEEEESG_SH_SG_SH_NS1A_6fusion15FusionCallbacksIS1E_NS1J_17LinearCombinationISG_fSG_fLNS_15FloatRoundStyleE2EEESF_S1I_JEEENS4_5SM1004TMEM4LOAD26SM100_TMEM_LOAD_16dp256b4xESX_NSY_INSZ_ILi2ELi4ELi3EEES12_NSQ_INS5_IJS13_S1G_EEENS5_IJS1G_SB_EEEEEEENS4_17SM75_U32x4_LDSM_NENS4_14SM90_TMA_STOREES1X_NS4_17SM90_U32x4_STSM_NENS4_39AutoVectorizingCopyWithAssumedAlignmentILi128EEEEEEvvEEEEvNT_6ParamsE)
	.align		4
        /*000c*/ 	.word	index@(__assertfail)
	.align		4
        /*0010*/ 	.word	0x00000000
	.align		4
        /*0014*/ 	.word	0xfffffffe
	.align		4
        /*0018*/ 	.word	0x00000000
	.align		4
        /*001c*/ 	.word	0xfffffffd
	.align		4
        /*0020*/ 	.word	0x00000000
	.align		4
        /*0024*/ 	.word	0xfffffffc


//--------------------- .nv.constant4             --------------------------
	.section	.nv.constant4,"a",@progbits
	.align	8
	.align		8
.nv.constant4:
        /*0000*/ 	.dword	__assertfail
	.align		8
        /*0008*/ 	.dword	__unnamed_1
	.align		8
        /*0010*/ 	.dword	__unnamed_2
	.align		8
        /*0018*/ 	.dword	_ZN39_INTERNAL_29973ef0_4_k_cu_42d3cff7_63064cuda3std3__45__cpo5beginE
	.align		8
        /*0020*/ 	.dword	_ZN39_INTERNAL_29973ef0_4_k_cu_42d3cff7_63064cuda3std3__45__cpo3endE
	.align		8
        /*0028*/ 	.dword	_ZN39_INTERNAL_29973ef0_4_k_cu_42d3cff7_63064cuda3std3__45__cpo6cbeginE
	.align		8
        /*0030*/ 	.dword	_ZN39_INTERNAL_29973ef0_4_k_cu_42d3cff7_63064cuda3std3__45__cpo4cendE
	.align		8
        /*0038*/ 	.dword	_ZN39_INTERNAL_29973ef0_4_k_cu_42d3cff7_63064cuda3std3__441_GLOBAL__N__29973ef0_4_k_cu_42d3cff7_63066ignoreE
	.align		8
        /*0040*/ 	.dword	_ZN39_INTERNAL_29973ef0_4_k_cu_42d3cff7_63064cuda3std3__419piecewise_constructE
	.align		8
        /*0048*/ 	.dword	_ZN39_INTERNAL_29973ef0_4_k_cu_42d3cff7_63064cuda3std3__48in_placeE
	.align		8
        /*0050*/ 	.dword	_ZN39_INTERNAL_29973ef0_4_k_cu_42d3cff7_63064cuda3std6ranges3__45__cpo4swapE
	.align		8
        /*0058*/ 	.dword	_ZN39_INTERNAL_29973ef0_4_k_cu_42d3cff7_63064cuda3std6ranges3__45__cpo9iter_moveE
	.align		8
        /*0060*/ 	.dword	_ZN39_INTERNAL_29973ef0_4_k_cu_42d3cff7_63064cute7productE
	.align		8
        /*0068*/ 	.dword	_ZN39_INTERNAL_29973ef0_4_k_cu_42d3cff7_63064cute1_E
	.align		8
        /*0070*/ 	.dword	$str$25
	.align		8
        /*0078*/ 	.dword	$str$26
	.align		8
        /*0080*/ 	.dword	$str$27
	.align		8
        /*0088*/ 	.dword	$str$28


//--------------------- .text._ZN7cutlass13device_kernelINS_4gemm6kernel13GemmUniversalIN4cute5tupleIJiiiiEEENS1_10collective13CollectiveMmaINS1_35MainloopSm100TmaUmmaWarpSpecializedILi3ELi2ELi4ENS5_IJNS4_1CILi1EEESB_SB_EEEEENS5_IJNSA_ILi64EEESE_SE_EEENS_10bfloat16_tENS5_IJlSB_lEEESG_SH_NS4_8TiledMMAINS4_8MMA_AtomIJNS4_20SM100_MMA_F16BF16_SSISG_SG_fLi64ELi64ELNS4_4UMMA5MajorE0ELSM_0ELNSL_7ScaleInE0ELSN_0EEEEEENS4_6LayoutISC_NS5_IJNSA_ILi0EEESR_SR_EEEEENS5_IJNS4_10UnderscoreESU_SU_EEEEENS4_13SM90_TMA_LOADENS4_14ComposedLayoutINS4_7SwizzleILi3ELi4ELi3EEENS4_18smem_ptr_flag_bitsILi16EEENSQ_INS5_IJNSA_ILi8EEESE_EEENS5_IJSE_SB_EEEEEEEvNS4_8identityESX_S17_vS18_EENS_8epilogue10collective18CollectiveEpilogueINS1A_23Sm100TmaWarpSpecializedILi3ELi2ELi16ELb1ELb0EEEJSF_NS5_IJNSQ_ISE_SB_EENSQ_INSA_ILi32EEESB_EEEEESG_SH_SG_SH_NS1A_6fusion15FusionCallbacksIS1E_NS1J_17LinearCombinationISG_fSG_fLNS_15FloatRoundStyleE2EEESF_S1I_JEEENS4_5SM1004TMEM4LOAD26SM100_TMEM_LOAD_16dp256b4xESX_NSY_INSZ_ILi2ELi4ELi3EEES12_NSQ_INS5_IJS13_S1G_EEENS5_IJS1G_SB_EEEEEEENS4_17SM75_U32x4_LDSM_NENS4_14SM90_TMA_STOREES1X_NS4_17SM90_U32x4_STSM_NENS4_39AutoVectorizingCopyWithAssumedAlignmentILi128EEEEEEvvEEEEvNT_6ParamsE --------------------------
	.section	.text._ZN7cutlass13device_kernelINS_4gemm6kernel13GemmUniversalIN4cute5tupleIJiiiiEEENS1_10collective13CollectiveMmaINS1_35MainloopSm100TmaUmmaWarpSpecializedILi3ELi2ELi4ENS5_IJNS4_1CILi1EEESB_SB_EEEEENS5_IJNSA_ILi64EEESE_SE_EEENS_10bfloat16_tENS5_IJlSB_lEEESG_SH_NS4_8TiledMMAINS4_8MMA_AtomIJNS4_20SM100_MMA_F16BF16_SSISG_SG_fLi64ELi64ELNS4_4UMMA5MajorE0ELSM_0ELNSL_7ScaleInE0ELSN_0EEEEEENS4_6LayoutISC_NS5_IJNSA_ILi0EEESR_SR_EEEEENS5_IJNS4_10UnderscoreESU_SU_EEEEENS4_13SM90_TMA_LOADENS4_14ComposedLayoutINS4_7SwizzleILi3ELi4ELi3EEENS4_18smem_ptr_flag_bitsILi16EEENSQ_INS5_IJNSA_ILi8EEESE_EEENS5_IJSE_SB_EEEEEEEvNS4_8identityESX_S17_vS18_EENS_8epilogue10collective18CollectiveEpilogueINS1A_23Sm100TmaWarpSpecializedILi3ELi2ELi16ELb1ELb0EEEJSF_NS5_IJNSQ_ISE_SB_EENSQ_INSA_ILi32EEESB_EEEEESG_SH_SG_SH_NS1A_6fusion15FusionCallbacksIS1E_NS1J_17LinearCombinationISG_fSG_fLNS_15FloatRoundStyleE2EEESF_S1I_JEEENS4_5SM1004TMEM4LOAD26SM100_TMEM_LOAD_16dp256b4xESX_NSY_INSZ_ILi2ELi4ELi3EEES12_NSQ_INS5_IJS13_S1G_EEENS5_IJS1G_SB_EEEEEEENS4_17SM75_U32x4_LDSM_NENS4_14SM90_TMA_STOREES1X_NS4_17SM90_U32x4_STSM_NENS4_39AutoVectorizingCopyWithAssumedAlignmentILi128EEEEEEvvEEEEvNT_6ParamsE,"ax",@progbits
	.align	128
.text._ZN7cutlass13device_kernelINS_4gemm6kernel13GemmUniversalIN4cute5tupleIJiiiiEEENS1_10collective13CollectiveMmaINS1_35MainloopSm100TmaUmmaWarpSpecializedILi3ELi2ELi4ENS5_IJNS4_1CILi1EEESB_SB_EEEEENS5_IJNSA_ILi64EEESE_SE_EEENS_10bfloat16_tENS5_IJlSB_lEEESG_SH_NS4_8TiledMMAINS4_8MMA_AtomIJNS4_20SM100_MMA_F16BF16_SSISG_SG_fLi64ELi64ELNS4_4UMMA5MajorE0ELSM_0ELNSL_7ScaleInE0ELSN_0EEEEEENS4_6LayoutISC_NS5_IJNSA_ILi0EEESR_SR_EEEEENS5_IJNS4_10UnderscoreESU_SU_EEEEENS4_13SM90_TMA_LOADENS4_14ComposedLayoutINS4_7SwizzleILi3ELi4ELi3EEENS4_18smem_ptr_flag_bitsILi16EEENSQ_INS5_IJNSA_ILi8EEESE_EEENS5_IJSE_SB_EEEEEEEvNS4_8identityESX_S17_vS18_EENS_8epilogue10collective18CollectiveEpilogueINS1A_23Sm100TmaWarpSpecializedILi3ELi2ELi16ELb1ELb0EEEJSF_NS5_IJNSQ_ISE_SB_EENSQ_INSA_ILi32EEESB_EEEEESG_SH_SG_SH_NS1A_6fusion15FusionCallbacksIS1E_NS1J_17LinearCombinationISG_fSG_fLNS_15FloatRoundStyleE2EEESF_S1I_JEEENS4_5SM1004TMEM4LOAD26SM100_TMEM_LOAD_16dp256b4xESX_NSY_INSZ_ILi2ELi4ELi3EEES12_NSQ_INS5_IJS13_S1G_EEENS5_IJS1G_SB_EEEEEEENS4_17SM75_U32x4_LDSM_NENS4_14SM90_TMA_STOREES1X_NS4_17SM90_U32x4_STSM_NENS4_39AutoVectorizingCopyWithAssumedAlignmentILi128EEEEEEvvEEEEvNT_6ParamsE:
        .type           _ZN7cutlass13device_kernelINS_4gemm6kernel13GemmUniversalIN4cute5tupleIJiiiiEEENS1_10collective13CollectiveMmaINS1_35MainloopSm100TmaUmmaWarpSpecializedILi3ELi2ELi4ENS5_IJNS4_1CILi1EEESB_SB_EEEEENS5_IJNSA_ILi64EEESE_SE_EEENS_10bfloat16_tENS5_IJlSB_lEEESG_SH_NS4_8TiledMMAINS4_8MMA_AtomIJNS4_20SM100_MMA_F16BF16_SSISG_SG_fLi64ELi64ELNS4_4UMMA5MajorE0ELSM_0ELNSL_7ScaleInE0ELSN_0EEEEEENS4_6LayoutISC_NS5_IJNSA_ILi0EEESR_SR_EEEEENS5_IJNS4_10UnderscoreESU_SU_EEEEENS4_13SM90_TMA_LOADENS4_14ComposedLayoutINS4_7SwizzleILi3ELi4ELi3EEENS4_18smem_ptr_flag_bitsILi16EEENSQ_INS5_IJNSA_ILi8EEESE_EEENS5_IJSE_SB_EEEEEEEvNS4_8identityESX_S17_vS18_EENS_8epilogue10collective18CollectiveEpilogueINS1A_23Sm100TmaWarpSpecializedILi3ELi2ELi16ELb1ELb0EEEJSF_NS5_IJNSQ_ISE_SB_EENSQ_INSA_ILi32EEESB_EEEEESG_SH_SG_SH_NS1A_6fusion15FusionCallbacksIS1E_NS1J_17LinearCombinationISG_fSG_fLNS_15FloatRoundStyleE2EEESF_S1I_JEEENS4_5SM1004TMEM4LOAD26SM100_TMEM_LOAD_16dp256b4xESX_NSY_INSZ_ILi2ELi4ELi3EEES12_NSQ_INS5_IJS13_S1G_EEENS5_IJS1G_SB_EEEEEEENS4_17SM75_U32x4_LDSM_NENS4_14SM90_TMA_STOREES1X_NS4_17SM90_U32x4_STSM_NENS4_39AutoVectorizingCopyWithAssumedAlignmentILi128EEEEEEvvEEEEvNT_6ParamsE,@function
        .size           _ZN7cutlass13device_kernelINS_4gemm6kernel13GemmUniversalIN4cute5tupleIJiiiiEEENS1_10collective13CollectiveMmaINS1_35MainloopSm100TmaUmmaWarpSpecializedILi3ELi2ELi4ENS5_IJNS4_1CILi1EEESB_SB_EEEEENS5_IJNSA_ILi64EEESE_SE_EEENS_10bfloat16_tENS5_IJlSB_lEEESG_SH_NS4_8TiledMMAINS4_8MMA_AtomIJNS4_20SM100_MMA_F16BF16_SSISG_SG_fLi64ELi64ELNS4_4UMMA5MajorE0ELSM_0ELNSL_7ScaleInE0ELSN_0EEEEEENS4_6LayoutISC_NS5_IJNSA_ILi0EEESR_SR_EEEEENS5_IJNS4_10UnderscoreESU_SU_EEEEENS4_13SM90_TMA_LOADENS4_14ComposedLayoutINS4_7SwizzleILi3ELi4ELi3EEENS4_18smem_ptr_flag_bitsILi16EEENSQ_INS5_IJNSA_ILi8EEESE_EEENS5_IJSE_SB_EEEEEEEvNS4_8identityESX_S17_vS18_EENS_8epilogue10collective18CollectiveEpilogueINS1A_23Sm100TmaWarpSpecializedILi3ELi2ELi16ELb1ELb0EEEJSF_NS5_IJNSQ_ISE_SB_EENSQ_INSA_ILi32EEESB_EEEEESG_SH_SG_SH_NS1A_6fusion15FusionCallbacksIS1E_NS1J_17LinearCombinationISG_fSG_fLNS_15FloatRoundStyleE2EEESF_S1I_JEEENS4_5SM1004TMEM4LOAD26SM100_TMEM_LOAD_16dp256b4xESX_NSY_INSZ_ILi2ELi4ELi3EEES12_NSQ_INS5_IJS13_S1G_EEENS5_IJS1G_SB_EEEEEEENS4_17SM75_U32x4_LDSM_NENS4_14SM90_TMA_STOREES1X_NS4_17SM90_U32x4_STSM_NENS4_39AutoVectorizingCopyWithAssumedAlignmentILi128EEEEEEvvEEEEvNT_6ParamsE,(.L_x_151 - _ZN7cutlass13device_kernelINS_4gemm6kernel13GemmUniversalIN4cute5tupleIJiiiiEEENS1_10collective13CollectiveMmaINS1_35MainloopSm100TmaUmmaWarpSpecializedILi3ELi2ELi4ENS5_IJNS4_1CILi1EEESB_SB_EEEEENS5_IJNSA_ILi64EEESE_SE_EEENS_10bfloat16_tENS5_IJlSB_lEEESG_SH_NS4_8TiledMMAINS4_8MMA_AtomIJNS4_20SM100_MMA_F16BF16_SSISG_SG_fLi64ELi64ELNS4_4UMMA5MajorE0ELSM_0ELNSL_7ScaleInE0ELSN_0EEEEEENS4_6LayoutISC_NS5_IJNSA_ILi0EEESR_SR_EEEEENS5_IJNS4_10UnderscoreESU_SU_EEEEENS4_13SM90_TMA_LOADENS4_14ComposedLayoutINS4_7SwizzleILi3ELi4ELi3EEENS4_18smem_ptr_flag_bitsILi16EEENSQ_INS5_IJNSA_ILi8EEESE_EEENS5_IJSE_SB_EEEEEEEvNS4_8identityESX_S17_vS18_EENS_8epilogue10collective18CollectiveEpilogueINS1A_23Sm100TmaWarpSpecializedILi3ELi2ELi16ELb1ELb0EEEJSF_NS5_IJNSQ_ISE_SB_EENSQ_INSA_ILi32EEESB_EEEEESG_SH_SG_SH_NS1A_6fusion15FusionCallbacksIS1E_NS1J_17LinearCombinationISG_fSG_fLNS_15FloatRoundStyleE2EEESF_S1I_JEEENS4_5SM1004TMEM4LOAD26SM100_TMEM_LOAD_16dp256b4xESX_NSY_INSZ_ILi2ELi4ELi3EEES12_NSQ_INS5_IJS13_S1G_EEENS5_IJS1G_SB_EEEEEEENS4_17SM75_U32x4_LDSM_NENS4_14SM90_TMA_STOREES1X_NS4_17SM90_U32x4_STSM_NENS4_39AutoVectorizingCopyWithAssumedAlignmentILi128EEEEEEvvEEEEvNT_6ParamsE)
        .other          _ZN7cutlass13device_kernelINS_4gemm6kernel13GemmUniversalIN4cute5tupleIJiiiiEEENS1_10collective13CollectiveMmaINS1_35MainloopSm100TmaUmmaWarpSpecializedILi3ELi2ELi4ENS5_IJNS4_1CILi1EEESB_SB_EEEEENS5_IJNSA_ILi64EEESE_SE_EEENS_10bfloat16_tENS5_IJlSB_lEEESG_SH_NS4_8TiledMMAINS4_8MMA_AtomIJNS4_20SM100_MMA_F16BF16_SSISG_SG_fLi64ELi64ELNS4_4UMMA5MajorE0ELSM_0ELNSL_7ScaleInE0ELSN_0EEEEEENS4_6LayoutISC_NS5_IJNSA_ILi0EEESR_SR_EEEEENS5_IJNS4_10UnderscoreESU_SU_EEEEENS4_13SM90_TMA_LOADENS4_14ComposedLayoutINS4_7SwizzleILi3ELi4ELi3EEENS4_18smem_ptr_flag_bitsILi16EEENSQ_INS5_IJNSA_ILi8EEESE_EEENS5_IJSE_SB_EEEEEEEvNS4_8identityESX_S17_vS18_EENS_8epilogue10collective18CollectiveEpilogueINS1A_23Sm100TmaWarpSpecializedILi3ELi2ELi16ELb1ELb0EEEJSF_NS5_IJNSQ_ISE_SB_EENSQ_INSA_ILi32EEESB_EEEEESG_SH_SG_SH_NS1A_6fusion15FusionCallbacksIS1E_NS1J_17LinearCombinationISG_fSG_fLNS_15FloatRoundStyleE2EEESF_S1I_JEEENS4_5SM1004TMEM4LOAD26SM100_TMEM_LOAD_16dp256b4xESX_NSY_INSZ_ILi2ELi4ELi3EEES12_NSQ_INS5_IJS13_S1G_EEENS5_IJS1G_SB_EEEEEEENS4_17SM75_U32x4_LDSM_NENS4_14SM90_TMA_STOREES1X_NS4_17SM90_U32x4_STSM_NENS4_39AutoVectorizingCopyWithAssumedAlignmentILi128EEEEEEvvEEEEvNT_6ParamsE,@"STO_CUDA_ENTRY STV_DEFAULT"
_ZN7cutlass13device_kernelINS_4gemm6kernel13GemmUniversalIN4cute5tupleIJiiiiEEENS1_10collective13CollectiveMmaINS1_35MainloopSm100TmaUmmaWarpSpecializedILi3ELi2ELi4ENS5_IJNS4_1CILi1EEESB_SB_EEEEENS5_IJNSA_ILi64EEESE_SE_EEENS_10bfloat16_tENS5_IJlSB_lEEESG_SH_NS4_8TiledMMAINS4_8MMA_AtomIJNS4_20SM100_MMA_F16BF16_SSISG_SG_fLi64ELi64ELNS4_4UMMA5MajorE0ELSM_0ELNSL_7ScaleInE0ELSN_0EEEEEENS4_6LayoutISC_NS5_IJNSA_ILi0EEESR_SR_EEEEENS5_IJNS4_10UnderscoreESU_SU_EEEEENS4_13SM90_TMA_LOADENS4_14ComposedLayoutINS4_7SwizzleILi3ELi4ELi3EEENS4_18smem_ptr_flag_bitsILi16EEENSQ_INS5_IJNSA_ILi8EEESE_EEENS5_IJSE_SB_EEEEEEEvNS4_8identityESX_S17_vS18_EENS_8epilogue10collective18CollectiveEpilogueINS1A_23Sm100TmaWarpSpecializedILi3ELi2ELi16ELb1ELb0EEEJSF_NS5_IJNSQ_ISE_SB_EENSQ_INSA_ILi32EEESB_EEEEESG_SH_SG_SH_NS1A_6fusion15FusionCallbacksIS1E_NS1J_17LinearCombinationISG_fSG_fLNS_15FloatRoundStyleE2EEESF_S1I_JEEENS4_5SM1004TMEM4LOAD26SM100_TMEM_LOAD_16dp256b4xESX_NSY_INSZ_ILi2ELi4ELi3EEES12_NSQ_INS5_IJS13_S1G_EEENS5_IJS1G_SB_EEEEEEENS4_17SM75_U32x4_LDSM_NENS4_14SM90_TMA_STOREES1X_NS4_17SM90_U32x4_STSM_NENS4_39AutoVectorizingCopyWithAssumedAlignmentILi128EEEEEEvvEEEEvNT_6ParamsE:
[----:B------:R-:W1:Y:S01]  /*0000*/  LDC R1, c[0x0][0x37c] ;  /* 0x0000df00ff017b82 */ /* 0x000e620000000800 */
[----:B------:R-:W2:Y:S01]  /*0010*/  S2R R70, SR_TID.X ;  /* 0x0000000000467919 */ /* 0x000ea20000002100 */
[----:B------:R-:W3:Y:S01]  /*0020*/  LDCU.64 UR4, c[0x0][0x890] ;  /* 0x00011200ff0477ac */ /* 0x000ee20008000a00 */
[----:B------:R-:W-:Y:S02]  /*0030*/  PRMT R60, RZ, 0x7610, R60 ;  /* 0x00007610ff3c7816 */ /* 0x000fe4000000003c */
[----:B------:R-:W-:Y:S01]  /*0040*/  ELECT P5, URZ, PT ;  /* 0x0000000000ff782f */ /* 0x000fe200038a0000 */
[----:B------:R-:W4:Y:S01]  /*0050*/  LDCU.64 UR46, c[0x0][0x358] ;  /* 0x00006b00ff2e77ac */ /* 0x000f220008000a00 */
[----:B---3--:R-:W-:-:S04]  /*0060*/  UISETP.NE.U32.AND UP0, UPT, UR4, URZ, UPT ;  /* 0x000000ff0400728c */ /* 0x008fc8000bf05070 */
[----:B------:R-:W-:Y:S01]  /*0070*/  UISETP.NE.AND.EX UP0, UPT, UR5, URZ, UPT, UP0 ;  /* 0x000000ff0500728c */ /* 0x000fe2000bf05300 */
[----:B--2---:R-:W-:-:S05]  /*0080*/  SHF.R.U32.HI R65, RZ, 0x5, R70 ;  /* 0x00000005ff417819 */ /* 0x004fca0000011646 */
[----:B------:R-:W2:Y:S02]  /*0090*/  SHFL.IDX PT, R0, R65, RZ, 0x1f ;  /* 0x00001fff41007589 */ /* 0x000ea400000e0000 */
[----:B--2---:R-:W-:Y:S01]  /*00a0*/  R2UR UR8, R0 ;  /* 0x00000000000872ca */ /* 0x004fe200000e0000 */
[----:B-1--4-:R-:W-:-:S14]  /*00b0*/  BRA.U UP0, `(.L_x_0) ;  /* 0x00000001002c7547 */ /* 0x012fdc000b800000 */
[----:B------:R-:W1:Y:S02]  /*00c0*/  LDCU.64 UR6, c[0x0][0x888] ;  /* 0x00011100ff0677ac */ /* 0x000e640008000a00 */
[----:B-1----:R-:W-:-:S04]  /*00d0*/  UISETP.NE.U32.AND UP0, UPT, UR6, URZ, UPT ;  /* 0x000000ff0600728c */ /* 0x002fc8000bf05070 */
[----:B------:R-:W-:-:S09]  /*00e0*/  UISETP.NE.AND.EX UP0, UPT, UR7, URZ, UPT, UP0 ;  /* 0x000000ff0700728c */ /* 0x000fd2000bf05300 */
[----:B------:R-:W-:Y:S05]  /*00f0*/  BRA.U !UP0, `(.L_x_1) ;  /* 0x0000000108107547 */ /* 0x000fea000b800000 */
[----:B------:R-:W1:Y:S02]  /*0100*/  LDC.64 R2, c[0x0][0x888] ;  /* 0x00022200ff027b82 */ /* 0x000e640000000a00 */
[----:B-1----:R1:W5:Y:S01]  /*0110*/  LDG.E R35, desc[UR46][R2.64] ;  /* 0x0000002e02237981 */ /* 0x002362000c1e1900 */
[----:B------:R-:W-:Y:S01]  /*0120*/  HFMA2 R60, -RZ, RZ, 0, 5.9604644775390625e-08 ;  /* 0x00000001ff3c7431 */ /* 0x000fe200000001ff */
[----:B------:R-:W-:Y:S05]  /*0130*/  BRA `(.L_x_0) ;  /* 0x00000000000c7947 */ /* 0x000fea0003800000 */
.L_x_1:
[----:B------:R-:W1:Y:S01]  /*0140*/  LDCU UR6, c[0x0][0x880] ;  /* 0x00011000ff0677ac */ /* 0x000e620008000800 */
[----:B------:R-:W-:Y:S01]  /*0150*/  HFMA2 R60, -RZ, RZ, 0, 5.9604644775390625e-08 ;  /* 0x00000001ff3c7431 */ /* 0x000fe200000001ff */
[----:B-1----:R-:W-:-:S07]  /*0160*/  MOV R35, UR6 ;  /* 0x0000000600237c02 */ /* 0x002fce0008000f00 */
.L_x_0:
[----:B------:R-:W2:Y:S02]  /*0170*/  LDCU.64 UR6, c[0x0][0x8b0] ;  /* 0x00011600ff0677ac */ /* 0x000ea40008000a00 */
[----:B--2---:R-:W-:-:S04]  /*0180*/  UISETP.NE.U32.AND UP0, UPT, UR6, URZ, UPT ;  /* 0x000000ff0600728c */ /* 0x004fc8000bf05070 */
[----:B------:R-:W-:-:S09]  /*0190*/  UISETP.NE.AND.EX UP0, UPT, UR7, URZ, UPT, UP0 ;  /* 0x000000ff0700728c */ /* 0x000fd2000bf05300 */
[----:B------:R-:W-:Y:S05]  /*01a0*/  BRA.U UP0, `(.L_x_2) ;  /* 0x0000000100247547 */ /* 0x000fea000b800000 */
[----:B------:R-:W2:Y:S02]  /*01b0*/  LDCU.64 UR6, c[0x0][0x8a8] ;  /* 0x00011500ff0677ac */ /* 0x000ea40008000a00 */
[----:B--2---:R-:W-:-:S04]  /*01c0*/  UISETP.NE.U32.AND UP0, UPT, UR6, URZ, UPT ;  /* 0x000000ff0600728c */ /* 0x004fc8000bf05070 */
[----:B------:R-:W-:-:S09]  /*01d0*/  UISETP.NE.AND.EX UP0, UPT, UR7, URZ, UPT, UP0 ;  /* 0x000000ff0700728c */ /* 0x000fd2000bf05300 */
[----:B------:R-:W-:Y:S05]  /*01e0*/  BRA.U !UP0, `(.L_x_3) ;  /* 0x00000001080c7547 */ /* 0x000fea000b800000 */
[----:B-1----:R-:W1:Y:S02]  /*01f0*/  LDC.64 R2, c[0x0][0x8a8] ;  /* 0x00022a00ff027b82 */ /* 0x002e640000000a00 */
[----:B-1----:R2:W5:Y:S01]  /*0200*/  LDG.E R33, desc[UR46][R2.64] ;  /* 0x0000002e02217981 */ /* 0x002562000c1e1900 */
[----:B------:R-:W-:Y:S05]  /*0210*/  BRA `(.L_x_2) ;  /* 0x0000000000087947 */ /* 0x000fea0003800000 */
.L_x_3:
[----:B------:R-:W2:Y:S02]  /*0220*/  LDCU UR6, c[0x0][0x8a0] ;  /* 0x00011400ff0677ac */ /* 0x000ea40008000800 */
[----:B--2---:R-:W-:Y:S02]  /*0230*/  MOV R33, UR6 ;  /* 0x0000000600217c02 */ /* 0x004fe40008000f00 */
.L_x_2:
[----:B------:R-:W-:Y:S01]  /*0240*/  IMAD.U32 R0, RZ, RZ, UR8 ;  /* 0x00000008ff007e24 */ /* 0x000fe2000f8e00ff */
[----:B------:R-:W-:Y:S04]  /*0250*/  BSSY.RECONVERGENT B0, `(.L_x_4) ;  /* 0x000000c000007945 */ /* 0x000fe80003800200 */
[C---:B------:R-:W-:Y:S02]  /*0260*/  ISETP.NE.OR P1, PT, R0.reuse, 0x1, !P5 ;  /* 0x000000010000780c */ /* 0x040fe40006f25670 */
[----:B------:R-:W-:-:S11]  /*0270*/  ISETP.NE.OR P0, PT, R0, 0x3, !P5 ;  /* 0x000000030000780c */ /* 0x000fd60006f05670 */
[----:B------:R-:W-:Y:S05]  /*0280*/  @P1 BRA `(.L_x_5) ;  /* 0x0000000000201947 */ /* 0x000fea0003800000 */
[----:B------:R-:W3:Y:S02]  /*0290*/  LDCU.64 UR6, c[0x0][0x348] ;  /* 0x00006900ff0677ac */ /* 0x000ee40008000a00 */
[----:B---3--:R-:W-:Y:S02]  /*02a0*/  UIADD3 UR10, UP1, UPT, UR6, 0x80, URZ ;  /* 0x00000080060a7890 */ /* 0x008fe4000ff3e0ff */
[----:B------:R-:W-:Y:S02]  /*02b0*/  UIADD3 UR6, UP0, UPT, UR6, 0x180, URZ ;  /* 0x0000018006067890 */ /* 0x000fe4000ff1e0ff */
[----:B------:R-:W-:Y:S02]  /*02c0*/  UIADD3.X UR11, UPT, UPT, URZ, UR7, URZ, UP1, !UPT ;  /* 0x00000007ff0b7290 */ /* 0x000fe40008ffe4ff */
[----:B------:R-:W-:-:S07]  /*02d0*/  UIADD3.X UR7, UPT, UPT, URZ, UR7, URZ, UP0, !UPT ;  /* 0x00000007ff077290 */ /* 0x000fce00087fe4ff */
[----:B------:R3:W-:Y:S02]  /*02e0*/  UTMACCTL.PF [UR10] ;  /* 0x000000000a0079b9 */ /* 0x0007e40008040000 */
[----:B------:R3:W-:Y:S02]  /*02f0*/  UTMACCTL.PF [UR6] ;  /* 0x00000000060079b9 */ /* 0x0007e40008040000 */
[----:B---3--:R-:W-:Y:S01]  /*0300*/  NOP ;  /* 0x0000000000007918 */ /* 0x008fe20000000000 */
.L_x_5:
[----:B------:R-:W-:Y:S05]  /*0310*/  BSYNC.RECONVERGENT B0 ;  /* 0x0000000000007941 */ /* 0x000fea0003800200 */
.L_x_4:
[----:B------:R-:W-:Y:S04]  /*0320*/  BSSY.RECONVERGENT B0, `(.L_x_6) ;  /* 0x000000a000007945 */ /* 0x000fe80003800200 */
        /* <DEDUP_REMOVED lines=9> */
.L_x_7:
[----:B------:R-:W-:Y:S05]  /*03c0*/  BSYNC.RECONVERGENT B0 ;  /* 0x0000000000007941 */ /* 0x000fea0003800200 */
.L_x_6:
[----:B------:R-:W3:Y:S01]  /*03d0*/  LDCU.64 UR6, c[0x0][0x888] ;  /* 0x00011100ff0677ac */ /* 0x000ee20008000a00 */
[----:B------:R-:W-:Y:S02]  /*03e0*/  UISETP.EQ.U32.AND UP1, UPT, UR4, URZ, UPT ;  /* 0x000000ff0400728c */ /* 0x000fe4000bf22070 */
[----:B------:R-:W-:Y:S02]  /*03f0*/  UPLOP3.LUT UP2, UPT, UPT, UPT, UPT, 0x80, 0x8 ;  /* 0x000000000008789c */ /* 0x000fe40003f4f070 */
[----:B---3--:R-:W-:-:S04]  /*0400*/  UISETP.NE.U32.AND UP0, UPT, UR6, URZ, UPT ;  /* 0x000000ff0600728c */ /* 0x008fc8000bf05070 */
[----:B------:R-:W-:-:S04]  /*0410*/  UISETP.NE.AND.EX UP0, UPT, UR7, URZ, UPT, UP0 ;  /* 0x000000ff0700728c */ /* 0x000fc8000bf05300 */
[----:B------:R-:W-:-:S04]  /*0420*/  UISETP.EQ.OR.EX UP3, UPT, UR5, URZ, !UP0, UP1 ;  /* 0x000000ff0500728c */ /* 0x000fc8000c762710 */
[----:B------:R-:W-:-:S05]  /*0430*/  UP2UR UR53, UPR, URZ, 0x8 ;  /* 0x00000008ff357883 */ /* 0x000fca0008000000 */
[----:B------:R-:W-:Y:S07]  /*0440*/  BRA.U !UP3, `(.L_x_8) ;  /* 0x000000010b207547 */ /* 0x000fee000b800000 */
[----:B------:R-:W-:Y:S01]  /*0450*/  UISETP.NE.U32.AND UP2, UPT, UR4, URZ, UPT ;  /* 0x000000ff0400728c */ /* 0x000fe2000bf45070 */
[----:B-----5:R-:W-:Y:S01]  /*0460*/  FSETP.NEU.AND P0, PT, R35, RZ, PT ;  /* 0x000000ff2300720b */ /* 0x020fe20003f0d000 */
[----:B------:R-:W-:Y:S02]  /*0470*/  USEL UR4, URZ, 0xffffffff, UP0 ;  /* 0xffffffffff047887 */ /* 0x000fe40008000000 */
[----:B------:R-:W-:-:S10]  /*0480*/  UISETP.NE.AND.EX UP2, UPT, UR5, URZ, UPT, UP2 ;  /* 0x000000ff0500728c */ /* 0x000fd4000bf45320 */
[----:B------:R-:W-:Y:S01]  /*0490*/  VOTEU.ANY UP1, P0 ;  /* 0x0000000000ff7886 */ /* 0x000fe20000020100 */
[----:B------:R-:W-:-:S04]  /*04a0*/  @!UP2 USEL UR4, URZ, 0xffffffff, UP1 ;  /* 0xffffffffff04a887 */ /* 0x000fc80008800000 */
[----:B------:R-:W-:-:S04]  /*04b0*/  ULOP3.LUT UR4, UR4, 0x1, URZ, 0xc0, !UPT ;  /* 0x0000000104047892 */ /* 0x000fc8000f8ec0ff */
[----:B------:R-:W-:-:S11]  /*04c0*/  UISETP.NE.U32.AND UP2, UPT, UR4, 0x1, UPT ;  /* 0x000000010400788c */ /* 0x000fd6000bf45070 */
.L_x_8:
[----:B-12---:R-:W1:Y:S01]  /*04d0*/  SHFL.IDX PT, R2, R65, RZ, 0x1f ;  /* 0x00001fff41027589 */ /* 0x006e6200000e0000 */
[----:B------:R-:W-:-:S04]  /*04e0*/  UISETP.NE.AND UP1, UPT, UR8, 0x2, UPT ;  /* 0x000000020800788c */ /* 0x000fc8000bf25270 */
[----:B------:R-:W-:Y:S01]  /*04f0*/  USEL UR6, URZ, 0x1, UP1 ;  /* 0x00000001ff067887 */ /* 0x000fe20008800000 */
[----:B-1----:R-:W-:-:S13]  /*0500*/  ISETP.NE.AND P0, PT, R2, RZ, PT ;  /* 0x000000ff0200720c */ /* 0x002fda0003f05270 */
[----:B------:R-:W-:Y:S05]  /*0510*/  @P0 BRA `(.L_x_9) ;  /* 0x0000000000400947 */ /* 0x000fea0003800000 */
[----:B------:R-:W1:Y:S01]  /*0520*/  S2UR UR5, SR_CgaCtaId ;  /* 0x00000000000579c3 */ /* 0x000e620000008800 */
[----:B------:R-:W-:Y:S01]  /*0530*/  UMOV UR7, 0x400 ;  /* 0x0000040000077882 */ /* 0x000fe20000000000 */
[----:B------:R-:W-:Y:S01]  /*0540*/  UMOV UR4, 0x1 ;  /* 0x0000000100047882 */ /* 0x000fe20000000000 */
[----:B------:R-:W-:Y:S01]  /*0550*/  ELECT P0, URZ, PT ;  /* 0x0000000000ff782f */ /* 0x000fe20003800000 */
[----:B------:R-:W-:-:S04]  /*0560*/  UIADD3 UR10, UPT, UPT, -UR4, 0x100000, URZ ;  /* 0x00100000040a7890 */ /* 0x000fc8000fffe1ff */
[----:B------:R-:W-:Y:S02]  /*0570*/  USHF.L.U32 UR11, UR10, 0xb, URZ ;  /* 0x0000000b0a0b7899 */ /* 0x000fe400080006ff */
[----:B------:R-:W-:Y:S02]  /*0580*/  USHF.L.U32 UR10, UR10, 0x1, URZ ;  /* 0x000000010a0a7899 */ /* 0x000fe400080006ff */
[----:B-1----:R-:W-:Y:S01]  /*0590*/  ULEA UR5, UR5, UR7, 0x18 ;  /* 0x0000000705057291 */ /* 0x002fe2000f8ec0ff */
[----:B------:R-:W1:Y:S11]  /*05a0*/  FENCE.VIEW.ASYNC.S ;  /* 0x00000000000073c6 */ /* 0x000e760000000000 */
[----:B-1----:R1:W2:Y:S01]  /*05b0*/  SYNCS.EXCH.64 URZ, [UR5], UR10 ;  /* 0x0000000a05ff75b2 */ /* 0x0022a20008000100 */
[----:B------:R1:W3:Y:S01]  /*05c0*/  SYNCS.EXCH.64 URZ, [UR5+0x18], UR10 ;  /* 0x0000180a05ff75b2 */ /* 0x0002e20008000100 */
[----:B------:R1:W4:Y:S01]  /*05d0*/  SYNCS.EXCH.64 URZ, [UR5+0x8], UR10 ;  /* 0x0000080a05ff75b2 */ /* 0x0003220008000100 */
[----:B------:R1:W1:Y:S01]  /*05e0*/  SYNCS.EXCH.64 URZ, [UR5+0x20], UR10 ;  /* 0x0000200a05ff75b2 */ /* 0x0002620008000100 */
[----:B------:R1:W1:Y:S01]  /*05f0*/  SYNCS.EXCH.64 URZ, [UR5+0x10], UR10 ;  /* 0x0000100a05ff75b2 */ /* 0x0002620008000100 */
[----:B------:R1:W1:Y:S01]  /*0600*/  SYNCS.EXCH.64 URZ, [UR5+0x28], UR10 ;  /* 0x0000280a05ff75b2 */ /* 0x0002620008000100 */
[----:B------:R-:W-:Y:S01]  /*0610*/  NOP ;  /* 0x0000000000007918 */ /* 0x000fe20000000000 */
.L_x_9:
[----:B------:R-:W2:Y:S01]  /*0620*/  SHFL.IDX PT, R2, R65, RZ, 0x1f ;  /* 0x00001fff41027589 */ /* 0x000ea200000e0000 */
[----:B------:R-:W-:Y:S01]  /*0630*/  NOP ;  /* 0x0000000000007918 */ /* 0x000fe20000000000 */
[----:B--2---:R-:W-:-:S13]  /*0640*/  ISETP.NE.AND P0, PT, R2, 0x1, PT ;  /* 0x000000010200780c */ /* 0x004fda0003f05270 */
[----:B------:R-:W-:Y:S05]  /*0650*/  @P0 BRA `(.L_x_10) ;  /* 0x0000000000500947 */ /* 0x000fea0003800000 */
[----:B------:R-:W2:Y:S01]  /*0660*/  S2UR UR7, SR_CgaCtaId ;  /* 0x00000000000779c3 */ /* 0x000ea20000008800 */
[----:B------:R-:W-:Y:S01]  /*0670*/  UMOV UR9, 0x400 ;  /* 0x0000040000097882 */ /* 0x000fe20000000000 */
[----:B-1----:R-:W-:Y:S01]  /*0680*/  UMOV UR5, 0x20 ;  /* 0x0000002000057882 */ /* 0x002fe20000000000 */
[----:B------:R-:W-:Y:S01]  /*0690*/  UMOV UR4, 0x80 ;  /* 0x0000008000047882 */ /* 0x000fe20000000000 */
[----:B------:R-:W-:-:S04]  /*06a0*/  UIADD3 UR10, UPT, UPT, -UR5, 0x100000, URZ ;  /* 0x00100000050a7890 */ /* 0x000fc8000fffe1ff */
[----:B------:R-:W-:Y:S02]  /*06b0*/  USHF.L.U32 UR11, UR10, 0xb, URZ ;  /* 0x0000000b0a0b7899 */ /* 0x000fe400080006ff */
[----:B------:R-:W-:Y:S02]  /*06c0*/  USHF.L.U32 UR10, UR10, 0x1, URZ ;  /* 0x000000010a0a7899 */ /* 0x000fe400080006ff */
[----:B------:R-:W-:-:S04]  /*06d0*/  UIADD3 UR4, UPT, UPT, -UR4, 0x100000, URZ ;  /* 0x0010000004047890 */ /* 0x000fc8000fffe1ff */
[----:B------:R-:W-:Y:S02]  /*06e0*/  USHF.L.U32 UR5, UR4, 0xb, URZ ;  /* 0x0000000b04057899 */ /* 0x000fe400080006ff */
[----:B------:R-:W-:Y:S01]  /*06f0*/  USHF.L.U32 UR4, UR4, 0x1, URZ ;  /* 0x0000000104047899 */ /* 0x000fe200080006ff */
[----:B------:R-:W-:Y:S01]  /*0700*/  ELECT P0, URZ, PT ;  /* 0x0000000000ff782f */ /* 0x000fe20003800000 */
[----:B--2---:R-:W-:Y:S01]  /*0710*/  ULEA UR7, UR7, UR9, 0x18 ;  /* 0x0000000907077291 */ /* 0x004fe2000f8ec0ff */
[----:B------:R-:W1:Y:S11]  /*0720*/  FENCE.VIEW.ASYNC.S ;  /* 0x00000000000073c6 */ /* 0x000e760000000000 */
[----:B-1----:R2:W1:Y:S01]  /*0730*/  SYNCS.EXCH.64 URZ, [UR7+0x30], UR10 ;  /* 0x0000300a07ff75b2 */ /* 0x0024620008000100 */
[----:B------:R2:W1:Y:S01]  /*0740*/  SYNCS.EXCH.64 URZ, [UR7+0x48], UR4 ;  /* 0x0000480407ff75b2 */ /* 0x0004620008000100 */
[----:B------:R2:W1:Y:S01]  /*0750*/  SYNCS.EXCH.64 URZ, [UR7+0x38], UR10 ;  /* 0x0000380a07ff75b2 */ /* 0x0004620008000100 */
[----:B------:R2:W1:Y:S01]  /*0760*/  SYNCS.EXCH.64 URZ, [UR7+0x50], UR4 ;  /* 0x0000500407ff75b2 */ /* 0x0004620008000100 */
[----:B------:R2:W1:Y:S01]  /*0770*/  SYNCS.EXCH.64 URZ, [UR7+0x40], UR10 ;  /* 0x0000400a07ff75b2 */ /* 0x0004620008000100 */
[----:B------:R2:W1:Y:S02]  /*0780*/  SYNCS.EXCH.64 URZ, [UR7+0x58], UR4 ;  /* 0x0000580407ff75b2 */ /* 0x0004640008000100 */
[----:B--2---:R-:W-:Y:S01]  /*0790*/  NOP ;  /* 0x0000000000007918 */ /* 0x004fe20000000000 */
.L_x_10:
[----:B------:R-:W2:Y:S01]  /*07a0*/  SHFL.IDX PT, R2, R65, RZ, 0x1f ;  /* 0x00001fff41027589 */ /* 0x000ea200000e0000 */
[----:B------:R-:W-:Y:S01]  /*07b0*/  NOP ;  /* 0x0000000000007918 */ /* 0x000fe20000000000 */
[----:B--2---:R-:W-:-:S13]  /*07c0*/  ISETP.NE.AND P0, PT, R2, 0x3, PT ;  /* 0x000000030200780c */ /* 0x004fda0003f05270 */
[----:B------:R-:W-:Y:S05]  /*07d0*/  @P0 BRA `(.L_x_11) ;  /* 0x0000000000300947 */ /* 0x000fea0003800000 */
[----:B-1----:R-:W1:Y:S01]  /*07e0*/  S2UR UR5, SR_CgaCtaId ;  /* 0x00000000000579c3 */ /* 0x002e620000008800 */
        /* <DEDUP_REMOVED lines=8> */
[----:B-1----:R2:W1:Y:S01]  /*0870*/  SYNCS.EXCH.64 URZ, [UR5+0x60], UR10 ;  /* 0x0000600a05ff75b2 */ /* 0x0024620008000100 */
[----:B------:R2:W1:Y:S02]  /*0880*/  SYNCS.EXCH.64 URZ, [UR5+0x68], UR10 ;  /* 0x0000680a05ff75b2 */ /* 0x0004640008000100 */
[----:B--2---:R-:W-:Y:S01]  /*0890*/  NOP ;  /* 0x0000000000007918 */ /* 0x004fe20000000000 */
.L_x_11:
[----:B------:R-:W2:Y:S01]  /*08a0*/  SHFL.IDX PT, R2, R65, RZ, 0x1f ;  /* 0x00001fff41027589 */ /* 0x000ea200000e0000 */
[----:B------:R-:W-:Y:S01]  /*08b0*/  NOP ;  /* 0x0000000000007918 */ /* 0x000fe20000000000 */
[----:B--2---:R-:W-:-:S13]  /*08c0*/  ISETP.NE.AND P0, PT, R2, 0x4, PT ;  /* 0x000000040200780c */ /* 0x004fda0003f05270 */
[----:B------:R-:W-:Y:S05]  /*08d0*/  @P0 BRA `(.L_x_12) ;  /* 0x00000000004c0947 */ /* 0x000fea0003800000 */
[----:B-1----:R-:W1:Y:S01]  /*08e0*/  S2UR UR5, SR_CgaCtaId ;  /* 0x00000000000579c3 */ /* 0x002e620000008800 */
[----:B------:R-:W-:Y:S01]  /*08f0*/  UMOV UR9, 0x100 ;  /* 0x0000010000097882 */ /* 0x000fe20000000000 */
[----:B------:R-:W-:Y:S01]  /*0900*/  UMOV UR7, 0x400 ;  /* 0x0000040000077882 */ /* 0x000fe20000000000 */
[----:B------:R-:W-:Y:S01]  /*0910*/  USEL UR9, UR9, 0xe0, UP2 ;  /* 0x000000e009097887 */ /* 0x000fe20009000000 */
[----:B------:R-:W-:Y:S01]  /*0920*/  UMOV UR4, 0x1 ;  /* 0x0000000100047882 */ /* 0x000fe20000000000 */
[----:B------:R-:W-:Y:S01]  /*0930*/  ELECT P0, URZ, PT ;  /* 0x0000000000ff782f */ /* 0x000fe20003800000 */
[----:B------:R-:W-:-:S04]  /*0940*/  UIADD3 UR10, UPT, UPT, -UR4, 0x100000, URZ ;  /* 0x00100000040a7890 */ /* 0x000fc8000fffe1ff */
[----:B------:R-:W-:Y:S02]  /*0950*/  USHF.L.U32 UR11, UR10, 0xb, URZ ;  /* 0x0000000b0a0b7899 */ /* 0x000fe400080006ff */
[----:B------:R-:W-:Y:S02]  /*0960*/  USHF.L.U32 UR10, UR10, 0x1, URZ ;  /* 0x000000010a0a7899 */ /* 0x000fe400080006ff */
[----:B------:R-:W-:-:S04]  /*0970*/  UIADD3 UR12, UPT, UPT, -UR9, 0x100000, URZ ;  /* 0x00100000090c7890 */ /* 0x000fc8000fffe1ff */
[----:B------:R-:W-:Y:S02]  /*0980*/  USHF.L.U32 UR13, UR12, 0xb, URZ ;  /* 0x0000000b0c0d7899 */ /* 0x000fe400080006ff */
[----:B------:R-:W-:Y:S02]  /*0990*/  USHF.L.U32 UR12, UR12, 0x1, URZ ;  /* 0x000000010c0c7899 */ /* 0x000fe400080006ff */
[----:B-1----:R-:W-:Y:S01]  /*09a0*/  ULEA UR5, UR5, UR7, 0x18 ;  /* 0x0000000705057291 */ /* 0x002fe2000f8ec0ff */
[----:B------:R-:W1:Y:S11]  /*09b0*/  FENCE.VIEW.ASYNC.S ;  /* 0x00000000000073c6 */ /* 0x000e760000000000 */
[----:B-1----:R2:W1:Y:S01]  /*09c0*/  SYNCS.EXCH.64 URZ, [UR5+0x70], UR10 ;  /* 0x0000700a05ff75b2 */ /* 0x0024620008000100 */
[----:B------:R2:W1:Y:S01]  /*09d0*/  SYNCS.EXCH.64 URZ, [UR5+0x80], UR12 ;  /* 0x0000800c05ff75b2 */ /* 0x0004620008000100 */
[----:B------:R2:W1:Y:S01]  /*09e0*/  SYNCS.EXCH.64 URZ, [UR5+0x78], UR10 ;  /* 0x0000780a05ff75b2 */ /* 0x0004620008000100 */
[----:B------:R2:W1:Y:S02]  /*09f0*/  SYNCS.EXCH.64 URZ, [UR5+0x88], UR12 ;  /* 0x0000880c05ff75b2 */ /* 0x0004640008000100 */
[----:B--2---:R-:W-:Y:S01]  /*0a00*/  NOP ;  /* 0x0000000000007918 */ /* 0x004fe20000000000 */
.L_x_12:
        /* <DEDUP_REMOVED lines=22> */
[----:B------:R2:W1:Y:S01]  /*0b70*/  SYNCS.EXCH.64 URZ, [UR7+0xc0], UR4 ;  /* 0x0000c00407ff75b2 */ /* 0x0004620008000100 */
[----:B------:R2:W1:Y:S01]  /*0b80*/  SYNCS.EXCH.64 URZ, [UR7+0xa8], UR10 ;  /* 0x0000a80a07ff75b2 */ /* 0x0004620008000100 */
[----:B------:R2:W1:Y:S02]  /*0b90*/  SYNCS.EXCH.64 URZ, [UR7+0xc8], UR4 ;  /* 0x0000c80407ff75b2 */ /* 0x0004640008000100 */
[----:B--2---:R-:W-:Y:S01]  /*0ba0*/  NOP ;  /* 0x0000000000007918 */ /* 0x004fe20000000000 */
.L_x_13:
        /* <DEDUP_REMOVED lines=18> */
.L_x_14:
[----:B-1----:R-:W1:Y:S01]  /*0cd0*/  S2UR UR5, SR_CTAID.X ;  /* 0x00000000000579c3 */ /* 0x002e620000002500 */
[----:B------:R-:W-:-:S05]  /*0ce0*/  CS2R.32 R59, SR_CgaSize ;  /* 0x00000000003b7805 */ /* 0x000fca0000008a00 */
[----:B------:R-:W-:-:S05]  /*0cf0*/  IMAD R59, R59, -0xa0, RZ ;  /* 0xffffff603b3b7824 */ /* 0x000fca00078e02ff */
[----:B------:R-:W-:-:S14]  /*0d00*/  R2UR UR9, R59 ;  /* 0x000000003b0972ca */ /* 0x000fdc00000e0000 */
[----:B------:R-:W2:Y:S01]  /*0d10*/  LDCU UR9, c[0x0][UR9+0x2b0] ;  /* 0x00005600090977ac */ /* 0x000ea20008000800 */
[----:B------:R-:W-:Y:S01]  /*0d20*/  NOP ;  /* 0x0000000000007918 */ /* 0x000fe20000000000 */
[----:B------:R-:W-:-:S05]  /*0d30*/  CS2R.32 R59, SR_CgaSize ;  /* 0x00000000003b7805 */ /* 0x000fca0000008a00 */
[----:B------:R-:W-:-:S05]  /*0d40*/  IMAD R59, R59, -0xa0, RZ ;  /* 0xffffff603b3b7824 */ /* 0x000fca00078e02ff */
[----:B------:R-:W-:-:S14]  /*0d50*/  R2UR UR7, R59 ;  /* 0x000000003b0772ca */ /* 0x000fdc00000e0000 */
[----:B------:R-:W3:Y:S01]  /*0d60*/  LDCU UR7, c[0x0][UR7+0x2b4] ;  /* 0x00005680070777ac */ /* 0x000ee20008000800 */
[----:B------:R-:W4:Y:S08]  /*0d70*/  S2UR UR4, SR_CTAID.Y ;  /* 0x00000000000479c3 */ /* 0x000f300000002600 */
[----:B------:R-:W3:Y:S01]  /*0d80*/  LDC R10, c[0x0][0xb24] ;  /* 0x0002c900ff0a7b82 */ /* 0x000ee20000000800 */
[----:B-1----:R-:W-:-:S02]  /*0d90*/  I2FP.F32.U32 R59, UR5 ;  /* 0x00000005003b7c45 */ /* 0x002fc40008201000 */
[----:B------:R-:W-:-:S05]  /*0da0*/  CS2R.32 R3, SR_CgaSize ;  /* 0x0000000000037805 */ /* 0x000fca0000008a00 */
[----:B------:R-:W-:-:S06]  /*0db0*/  IMAD R3, R3, -0xa0, RZ ;  /* 0xffffff6003037824 */ /* 0x000fcc00078e02ff */
[----:B------:R-:W1:Y:S01]  /*0dc0*/  LDC R3, c[0x0][R3+0x2a0] ;  /* 0x0000a80003037b82 */ /* 0x000e620000000800 */
[----:B------:R-:W-:Y:S01]  /*0dd0*/  MOV R21, UR5 ;  /* 0x0000000500157c02 */ /* 0x000fe20008000f00 */
[----:B--2---:R-:W-:Y:S01]  /*0de0*/  FMUL R59, R59, UR9 ;  /* 0x000000093b3b7c20 */ /* 0x004fe20008400000 */
[----:B----4-:R-:W-:Y:S02]  /*0df0*/  I2FP.F32.U32 R58, UR4 ;  /* 0x00000004003a7c45 */ /* 0x010fe40008201000 */
[----:B------:R-:W-:-:S05]  /*0e00*/  CS2R.32 R2, SR_CgaSize ;  /* 0x0000000000027805 */ /* 0x000fca0000008a00 */
[----:B------:R-:W-:-:S06]  /*0e10*/  IMAD R2, R2, -0xa0, RZ ;  /* 0xffffff6002027824 */ /* 0x000fcc00078e02ff */
[----:B------:R-:W2:Y:S01]  /*0e20*/  LDC R2, c[0x0][R2+0x2a4] ;  /* 0x0000a90002027b82 */ /* 0x000ea20000000800 */
[----:B------:R-:W-:Y:S01]  /*0e30*/  MOV R20, UR4 ;  /* 0x0000000400147c02 */ /* 0x000fe20008000f00 */
[----:B------:R-:W4:Y:S01]  /*0e40*/  F2I.U32.TRUNC.NTZ R59, R59 ;  /* 0x0000003b003b7305 */ /* 0x000f22000020f000 */
[----:B---3--:R-:W-:-:S05]  /*0e50*/  FMUL R58, R58, UR7 ;  /* 0x000000073a3a7c20 */ /* 0x008fca0008400000 */
[----:B------:R-:W-:Y:S01]  /*0e60*/  BAR.SYNC.DEFER_BLOCKING 0x0 ;  /* 0x0000000000007b1d */ /* 0x000fe20000010000 */
[----:B------:R-:W-:-:S05]  /*0e70*/  ISETP.GE.AND P0, PT, R10, 0x1, PT ;  /* 0x000000010a00780c */ /* 0x000fca0003f06270 */
[----:B------:R-:W3:Y:S02]  /*0e80*/  F2I.U32.TRUNC.NTZ R58, R58 ;  /* 0x0000003a003a7305 */ /* 0x000ee4000020f000 */
[----:B------:R-:W2:Y:S01]  /*0e90*/  S2UR UR36, SR_CTAID.Z ;  /* 0x00000000002479c3 */ /* 0x000ea20000002700 */
[----:B----4-:R-:W-:-:S05]  /*0ea0*/  IADD3 R59, PT, PT, -R59, RZ, RZ ;  /* 0x000000ff3b3b7210 */ /* 0x010fca0007ffe1ff */
[----:B-1----:R-:W-:Y:S01]  /*0eb0*/  IMAD R59, R3, R59, UR5 ;  /* 0x00000005033b7e24 */ /* 0x002fe2000f8e023b */
[----:B---3--:R-:W-:-:S05]  /*0ec0*/  IADD3 R58, PT, PT, -R58, RZ, RZ ;  /* 0x000000ff3a3a7210 */ /* 0x008fca0007ffe1ff */
[----:B--2---:R-:W-:Y:S01]  /*0ed0*/  IMAD R58, R2, R58, UR4 ;  /* 0x00000004023a7e24 */ /* 0x004fe2000f8e023a */
[----:B------:R-:W-:Y:S06]  /*0ee0*/  @!P0 BRA `(.L_x_15) ;  /* 0x0000000000b88947 */ /* 0x000fec0003800000 */
[----:B------:R-:W1:Y:S01]  /*0ef0*/  LDC.64 R4, c[0x0][0xb18] ;  /* 0x0002c600ff047b82 */ /* 0x000e620000000a00 */
[----:B------:R-:W-:-:S07]  /*0f00*/  ISETP.NE.AND P0, PT, R10, 0x1, PT ;  /* 0x000000010a00780c */ /* 0x000fce0003f05270 */
[----:B------:R-:W2:Y:S08]  /*0f10*/  LDC R9, c[0x0][0xb0c] ;  /* 0x0002c300ff097b82 */ /* 0x000eb00000000800 */
[----:B------:R-:W3:Y:S08]  /*0f20*/  LDC R12, c[0x0][0x370] ;  /* 0x0000dc00ff0c7b82 */ /* 0x000ef00000000800 */
[----:B------:R-:W4:Y:S01]  /*0f30*/  LDC R11, c[0x0][0x374] ;  /* 0x0000dd00ff0b7b82 */ /* 0x000f220000000800 */
[----:B-1----:R-:W-:-:S07]  /*0f40*/  ISETP.NE.AND P1, PT, R4, 0x1, PT ;  /* 0x000000010400780c */ /* 0x002fce0003f25270 */
[----:B------:R-:W3:Y:S01]  /*0f50*/  LDC.64 R6, c[0x0][0xb10] ;  /* 0x0002c400ff067b82 */ /* 0x000ee20000000a00 */
[----:B--2---:R-:W-:-:S07]  /*0f60*/  ISETP.NE.AND P2, PT, R9, 0x1, PT ;  /* 0x000000010900780c */ /* 0x004fce0003f45270 */
[----:B------:R-:W1:Y:S08]  /*0f70*/  LDC R8, c[0x0][0xb20] ;  /* 0x0002c800ff087b82 */ /* 0x000e700000000800 */
[----:B------:R-:W2:Y:S01]  /*0f80*/  LDC.64 R2, c[0x0][0xb28] ;  /* 0x0002ca00ff027b82 */ /* 0x000ea20000000a00 */
[----:B----4-:R-:W-:-:S04]  /*0f90*/  IMAD.HI.U32 R13, R11, R5, RZ ;  /* 0x000000050b0d7227 */ /* 0x010fc800078e00ff */
[----:B------:R-:W-:-:S04]  /*0fa0*/  IMAD.HI.U32 R5, R20, R5, RZ ;  /* 0x0000000514057227 */ /* 0x000fc800078e00ff */
[----:B---3--:R-:W-:-:S05]  /*0fb0*/  IMAD.HI.U32 R14, R12, R6, RZ ;  /* 0x000000060c0e7227 */ /* 0x008fca00078e00ff */
[-C--:B------:R-:W-:Y:S01]  /*0fc0*/  @P2 SHF.R.U32.HI R12, RZ, R7.reuse, R14 ;  /* 0x00000007ff0c2219 */ /* 0x080fe2000001160e */
[----:B------:R-:W-:Y:S01]  /*0fd0*/  IMAD.HI.U32 R14, R21, R6, RZ ;  /* 0x00000006150e7227 */ /* 0x000fe200078e00ff */
[-C--:B-1----:R-:W-:Y:S02]  /*0fe0*/  @P1 SHF.R.U32.HI R11, RZ, R8.reuse, R13 ;  /* 0x00000008ff0b1219 */ /* 0x082fe4000001160d */
[----:B------:R-:W-:Y:S02]  /*0ff0*/  SHF.R.U32.HI R5, RZ, R8, R5 ;  /* 0x00000008ff057219 */ /* 0x000fe40000011605 */
[----:B------:R-:W-:Y:S02]  /*1000*/  SHF.R.U32.HI R14, RZ, R7, R14 ;  /* 0x00000007ff0e7219 */ /* 0x000fe4000001160e */
[----:B------:R-:W-:Y:S01]  /*1010*/  SEL R5, R20, R5, !P1 ;  /* 0x0000000514057207 */ /* 0x000fe20004800000 */
[----:B--2---:R-:W-:Y:S01]  /*1020*/  IMAD.HI.U32 R13, R11, R2, RZ ;  /* 0x000000020b0d7227 */ /* 0x004fe200078e00ff */
[----:B------:R-:W-:-:S03]  /*1030*/  SEL R14, R21, R14, !P2 ;  /* 0x0000000e150e7207 */ /* 0x000fc60005000000 */
[----:B------:R-:W-:Y:S01]  /*1040*/  IMAD.HI.U32 R6, R12, R2, RZ ;  /* 0x000000020c067227 */ /* 0x000fe200078e00ff */
[----:B------:R-:W-:-:S04]  /*1050*/  @P0 SHF.R.U32.HI R11, RZ, R3, R13 ;  /* 0x00000003ff0b0219 */ /* 0x000fc8000001160d */
[----:B------:R-:W-:Y:S01]  /*1060*/  @P0 SHF.R.U32.HI R12, RZ, R3, R6 ;  /* 0x00000003ff0c0219 */ /* 0x000fe20000011606 */
[----:B------:R-:W-:-:S04]  /*1070*/  IMAD R11, R11, R10, RZ ;  /* 0x0000000a0b0b7224 */ /* 0x000fc800078e02ff */
[----:B------:R-:W-:Y:S01]  /*1080*/  IMAD R6, R12, R10, RZ ;  /* 0x0000000a0c067224 */ /* 0x000fe200078e02ff */
[----:B------:R-:W-:-:S04]  /*1090*/  ISETP.GE.AND P1, PT, R5, R11, PT ;  /* 0x0000000b0500720c */ /* 0x000fc80003f26270 */
[----:B------:R-:W-:Y:S01]  /*10a0*/  ISETP.GE.OR P1, PT, R14, R6, P1 ;  /* 0x000000060e00720c */ /* 0x000fe20000f26670 */
[----:B------:R-:W-:-:S05]  /*10b0*/  IMAD.HI.U32 R6, R5, R2, RZ ;  /* 0x0000000205067227 */ /* 0x000fca00078e00ff */
[----:B------:R-:W-:-:S04]  /*10c0*/  SHF.R.U32.HI R6, RZ, R3, R6 ;  /* 0x00000003ff067219 */ /* 0x000fc80000011606 */
[----:B------:R-:W-:-:S03]  /*10d0*/  SEL R6, R5, R6, !P0 ;  /* 0x0000000605067207 */ /* 0x000fc60004000000 */
[----:B------:R-:W-:Y:S01]  /*10e0*/  @!P1 IMAD.HI.U32 R7, R14, R2, RZ ;  /* 0x000000020e079227 */ /* 0x000fe200078e00ff */
[----:B------:R-:W-:-:S04]  /*10f0*/  IADD3 R2, PT, PT, -R6, RZ, RZ ;  /* 0x000000ff06027210 */ /* 0x000fc80007ffe1ff */
[----:B------:R-:W-:Y:S01]  /*1100*/  @!P1 SHF.R.U32.HI R3, RZ, R3, R7 ;  /* 0x00000003ff039219 */ /* 0x000fe20000011607 */
[----:B------:R-:W-:Y:S01]  /*1110*/  IMAD R2, R10, R2, R5 ;  /* 0x000000020a027224 */ /* 0x000fe200078e0205 */
[----:B------:R-:W-:Y:S02]  /*1120*/  IADD3 R7, PT, PT, -R5, RZ, RZ ;  /* 0x000000ff05077210 */ /* 0x000fe40007ffe1ff */
[----:B------:R-:W-:-:S03]  /*1130*/  @!P1 SEL R3, R14, R3, !P0 ;  /* 0x000000030e039207 */ /* 0x000fc60004000000 */
[----:B------:R-:W-:Y:S02]  /*1140*/  IMAD R7, R4, R7, R20 ;  /* 0x0000000704077224 */ /* 0x000fe400078e0214 */
[--C-:B------:R-:W-:Y:S02]  /*1150*/  @!P1 IMAD.IADD R6, R6, 0x1, -R3.reuse ;  /* 0x0000000106069824 */ /* 0x100fe400078e0a03 */
[----:B------:R-:W-:Y:S01]  /*1160*/  @!P1 IMAD R3, R2, R12, R3 ;  /* 0x0000000c02039224 */ /* 0x000fe200078e0203 */
[----:B------:R-:W-:Y:S01]  /*1170*/  IADD3 R2, PT, PT, -R14, RZ, RZ ;  /* 0x000000ff0e027210 */ /* 0x000fe20007ffe1ff */
[----:B------:R-:W-:Y:S02]  /*1180*/  @!P1 IMAD R5, R6, R10, R14 ;  /* 0x0000000a06059224 */ /* 0x000fe400078e020e */
[----:B------:R-:W-:Y:S02]  /*1190*/  @!P1 IMAD.MOV.U32 R14, RZ, RZ, R3 ;  /* 0x000000ffff0e9224 */ /* 0x000fe400078e0003 */
[----:B------:R-:W-:-:S02]  /*11a0*/  IMAD R2, R9, R2, R21 ;  /* 0x0000000209027224 */ /* 0x000fc400078e0215 */
[----:B------:R-:W-:Y:S02]  /*11b0*/  IMAD R20, R5, R4, R7 ;  /* 0x0000000405147224 */ /* 0x000fe400078e0207 */
[----:B------:R-:W-:Y:S02]  /*11c0*/  IMAD R21, R14, R9, R2 ;  /* 0x000000090e157224 */ /* 0x000fe400078e0202 */
.L_x_15:
[----:B------:R-:W1:Y:S01]  /*11d0*/  LDCU UR4, c[0x0][0xb30] ;  /* 0x00016600ff0477ac */ /* 0x000e620008000800 */
[----:B------:R-:W2:Y:S08]  /*11e0*/  S2UR UR37, SR_CgaCtaId ;  /* 0x00000000002579c3 */ /* 0x000eb00000008800 */
[----:B------:R-:W3:Y:S01]  /*11f0*/  LDC R26, c[0x0][0xb24] ;  /* 0x0002c900ff1a7b82 */ /* 0x000ee20000000800 */
[----:B-1----:R-:W-:-:S09]  /*1200*/  UISETP.NE.AND UP1, UPT, UR4, 0x1, UPT ;  /* 0x000000010400788c */ /* 0x002fd2000bf25270 */
[----:B--2---:R-:W-:Y:S05]  /*1210*/  BRA.U UP1, `(.L_x_16) ;  /* 0x0000000101407547 */ /* 0x004fea000b800000 */
[----:B------:R-:W1:Y:S08]  /*1220*/  LDC.64 R4, c[0x0][0xb10] ;  /* 0x0002c400ff047b82 */ /* 0x000e700000000a00 */
[----:B------:R-:W2:Y:S08]  /*1230*/  LDC.64 R2, c[0x0][0xb18] ;  /* 0x0002c600ff027b82 */ /* 0x000eb00000000a00 */
[----:B------:R-:W4:Y:S08]  /*1240*/  LDC R6, c[0x0][0xb20] ;  /* 0x0002c800ff067b82 */ /* 0x000f300000000800 */
[----:B------:R-:W3:Y:S01]  /*1250*/  LDC R7, c[0x0][0xb0c] ;  /* 0x0002c300ff077b82 */ /* 0x000ee20000000800 */
[----:B-1----:R-:W-:-:S05]  /*1260*/  IMAD.HI.U32 R4, R21, R4, RZ ;  /* 0x0000000415047227 */ /* 0x002fca00078e00ff */
[----:B------:R-:W-:Y:S01]  /*1270*/  SHF.R.U32.HI R4, RZ, R5, R4 ;  /* 0x00000005ff047219 */ /* 0x000fe20000011604 */
[----:B--2---:R-:W-:Y:S01]  /*1280*/  IMAD.HI.U32 R3, R20, R3, RZ ;  /* 0x0000000314037227 */ /* 0x004fe200078e00ff */
[----:B------:R-:W-:-:S04]  /*1290*/  ISETP.NE.AND P0, PT, R2, 0x1, PT ;  /* 0x000000010200780c */ /* 0x000fc80003f05270 */
[----:B----4-:R-:W-:-:S04]  /*12a0*/  SHF.R.U32.HI R3, RZ, R6, R3 ;  /* 0x00000006ff037219 */ /* 0x010fc80000011603 */
[----:B------:R-:W-:Y:S02]  /*12b0*/  SEL R3, R20, R3, !P0 ;  /* 0x0000000314037207 */ /* 0x000fe40004000000 */
[----:B---3--:R-:W-:-:S04]  /*12c0*/  ISETP.NE.AND P1, PT, R7, 0x1, PT ;  /* 0x000000010700780c */ /* 0x008fc80003f25270 */
[----:B------:R-:W-:-:S05]  /*12d0*/  SEL R4, R21, R4, !P1 ;  /* 0x0000000415047207 */ /* 0x000fca0004800000 */
[----:B------:R-:W-:Y:S02]  /*12e0*/  IMAD.IADD R5, R3, 0x1, -R4 ;  /* 0x0000000103057824 */ /* 0x000fe400078e0a04 */
[----:B------:R-:W-:Y:S02]  /*12f0*/  IMAD.IADD R3, R4, 0x1, -R3 ;  /* 0x0000000104037824 */ /* 0x000fe400078e0a03 */
[----:B------:R-:W-:Y:S02]  /*1300*/  IMAD R21, R5, R7, R21 ;  /* 0x0000000705157224 */ /* 0x000fe400078e0215 */
[----:B------:R-:W-:-:S07]  /*1310*/  IMAD R20, R3, R2, R20 ;  /* 0x0000000203147224 */ /* 0x000fce00078e0214 */
.L_x_16:
[----:B------:R-:W-:Y:S01]  /*1320*/  BAR.SYNC.DEFER_BLOCKING 0x0 ;  /* 0x0000000000007b1d */ /* 0x000fe20000010000 */
[----:B------:R-:W-:Y:S01]  /*1330*/  UISETP.NE.AND UP1, UPT, UR8, 0x2, UPT ;  /* 0x000000020800788c */ /* 0x000fe2000bf25270 */
[----:B------:R-:W-:Y:S02]  /*1340*/  ISETP.NE.OR P5, PT, R0, 0x2, !P5 ;  /* 0x000000020000780c */ /* 0x000fe40006fa5670 */
[----:B------:R-:W-:-:S06]  /*1350*/  LOP3.LUT R2, R70, 0x1f, RZ, 0xc0, !PT ;  /* 0x0000001f46027812 */ /* 0x000fcc00078ec0ff */
[----:B------:R-:W-:Y:S05]  /*1360*/  BRA.U UP1, `(.L_x_17) ;  /* 0x0000001101307547 */ /* 0x000fea000b800000 */
[----:B------:R-:W1:Y:S01]  /*1370*/  LDCU UR13, c[0x0][0x38c] ;  /* 0x00007180ff0d77ac */ /* 0x000e620008000800 */
[----:B------:R-:W2:Y:S01]  /*1380*/  LDC R8, c[0x0][0x370] ;  /* 0x0000dc00ff087b82 */ /* 0x000ea20000000800 */
[----:B------:R-:W-:Y:S01]  /*1390*/  PLOP3.LUT P1, PT, PT, PT, UP2, 0x80, 0x8 ;  /* 0x000000000008781c */ /* 0x000fe20003f2f028 */
[----:B------:R-:W-:Y:S01]  /*13a0*/  IMAD.MOV.U32 R15, RZ, RZ, 0x1 ;  /* 0x00000001ff0f7424 */ /* 0x000fe200078e00ff */
[----:B------:R-:W-:Y:S01]  /*13b0*/  ISETP.EQ.OR P4, PT, R2, RZ, P5 ;  /* 0x000000ff0200720c */ /* 0x000fe20002f82670 */
[----:B------:R-:W-:Y:S01]  /*13c0*/  IMAD.MOV.U32 R14, RZ, RZ, RZ ;  /* 0x000000ffff0e7224 */ /* 0x000fe200078e00ff */
[----:B------:R-:W-:Y:S02]  /*13d0*/  PLOP3.LUT P1, PT, P1, PT, PT, 0x8, 0x80 ;  /* 0x000000000080781c */ /* 0x000fe40000f2e170 */
[----:B------:R-:W-:Y:S01]  /*13e0*/  CS2R R12, SRZ ;  /* 0x00000000000c7805 */ /* 0x000fe2000001ff00 */
[----:B------:R-:W-:Y:S01]  /*13f0*/  IMAD.MOV.U32 R11, RZ, RZ, 0x1 ;  /* 0x00000001ff0b7424 */ /* 0x000fe200078e00ff */
[----:B------:R-:W4:Y:S01]  /*1400*/  LDC R0, c[0x0][0x374] ;  /* 0x0000dd00ff007b82 */ /* 0x000f220000000800 */
[----:B------:R-:W2:Y:S01]  /*1410*/  LDCU.64 UR22, c[0x0][0x348] ;  /* 0x00006900ff1677ac */ /* 0x000ea20008000a00 */
[----:B------:R-:W-:Y:S01]  /*1420*/  UMOV UR6, URZ ;  /* 0x000000ff00067c82 */ /* 0x000fe20008000000 */
[----:B-1----:R-:W-:-:S04]  /*1430*/  UIADD3 UR5, UPT, UPT, UR13, 0x3f, URZ ;  /* 0x0000003f0d057890 */ /* 0x002fc8000fffe0ff */
[----:B------:R-:W-:-:S04]  /*1440*/  USHF.R.S32.HI UR4, URZ, 0x1f, UR5 ;  /* 0x0000001fff047899 */ /* 0x000fc80008011405 */
[----:B------:R-:W-:-:S04]  /*1450*/  ULEA.HI UR4, UR4, UR5, URZ, 0x6 ;  /* 0x0000000504047291 */ /* 0x000fc8000f8f30ff */
[----:B------:R-:W-:Y:S02]  /*1460*/  USHF.R.S32.HI UR15, URZ, 0x6, UR4 ;  /* 0x00000006ff0f7899 */ /* 0x000fe40008011404 */
[----:B------:R-:W-:Y:S02]  /*1470*/  UIADD3 UR4, UPT, UPT, UR13, -0x1, URZ ;  /* 0xffffffff0d047890 */ /* 0x000fe4000fffe0ff */
[----:B------:R-:W-:Y:S02]  /*1480*/  UISETP.LT.U32.AND UP0, UPT, UR15, 0x3, UPT ;  /* 0x000000030f00788c */ /* 0x000fe4000bf01070 */
[----:B------:R-:W-:Y:S02]  /*1490*/  UISETP.GE.U32.AND UP1, UPT, UR4, -0x7f, UPT ;  /* 0xffffff810400788c */ /* 0x000fe4000bf26070 */
[----:B------:R-:W-:Y:S02]  /*14a0*/  USEL UR14, UR15, 0x3, UP0 ;  /* 0x000000030f0e7887 */ /* 0x000fe40008000000 */
[----:B------:R-:W-:-:S02]  /*14b0*/  UIADD3 UR13, UPT, UPT, UR13, 0x7e, URZ ;  /* 0x0000007e0d0d7890 */ /* 0x000fc4000fffe0ff */
[----:B------:R-:W-:Y:S02]  /*14c0*/  UIADD3 UR5, UPT, UPT, UR14, -0x1, URZ ;  /* 0xffffffff0e057890 */ /* 0x000fe4000fffe0ff */
[----:B------:R-:W-:-:S03]  /*14d0*/  UIADD3 UR7, UPT, UPT, UR15, -UR14, URZ ;  /* 0x8000000e0f077290 */ /* 0x000fc6000fffe0ff */
[----:B------:R-:W-:-:S04]  /*14e0*/  @UP1 UIADD3 UR5, UPT, UPT, UR14, URZ, URZ ;  /* 0x000000ff0e051290 */ /* 0x000fc8000fffe0ff */
[----:B--2---:R-:W-:-:S12]  /*14f0*/  UIADD3 UR5, UPT, UPT, UR5, 0x1, URZ ;  /* 0x0000000105057890 */ /* 0x004fd8000fffe0ff */
.L_x_35:
[----:B------:R-:W-:Y:S01]  /*1500*/  UISETP.NE.AND UP0, UPT, UR37, URZ, UPT ;  /* 0x000000ff2500728c */ /* 0x000fe2000bf05270 */
[----:B------:R-:W1:Y:S08]  /*1510*/  S2UR UR37, SR_CgaCtaId ;  /* 0x00000000002579c3 */ /* 0x000e700000008800 */
[----:B------:R-:W-:Y:S05]  /*1520*/  BRA.U UP0, `(.L_x_18) ;  /* 0x0000000100347547 */ /* 0x000fea000b800000 */
[----:B------:R-:W2:Y:S01]  /*1530*/  S2R R2, SR_CgaCtaId ;  /* 0x0000000000027919 */ /* 0x000ea20000008800 */
[----:B------:R-:W-:-:S04]  /*1540*/  MOV R3, 0x400 ;  /* 0x0000040000037802 */ /* 0x000fc80000000f00 */
[----:B--2---:R-:W-:Y:S02]  /*1550*/  LEA R2, R2, R3, 0x18 ;  /* 0x0000000302027211 */ /* 0x004fe400078ec0ff */
[----:B------:R-:W-:-:S03]  /*1560*/  SHF.L.U32 R3, R11, 0x1f, RZ ;  /* 0x0000001f0b037819 */ /* 0x000fc600000006ff */
[----:B------:R-:W-:-:S04]  /*1570*/  IMAD R2, R12, 0x8, R2 ;  /* 0x000000080c027824 */ /* 0x000fc800078e0202 */
[----:B------:R-:W2:Y:S02]  /*1580*/  SYNCS.PHASECHK.TRANS64.TRYWAIT P0, [R2+URZ+0xe0], R3 ;  /* 0x0000e003020075a7 */ /* 0x000ea400080011ff */
[----:B--2---:R-:W-:Y:S05]  /*1590*/  @!P0 BRA `(.L_x_19) ;  /* 0x0000005400c48947 */ /* 0x004fea0003800000 */
.L_x_114:
[----:B------:R-:W-:Y:S01]  /*15a0*/  VIADD R12, R12, 0x1 ;  /* 0x000000010c0c7836 */ /* 0x000fe20000000000 */
[----:B------:R2:W-:Y:S04]  /*15b0*/  SYNCS.ARRIVE.TRANS64.A1T0 RZ, [R2+URZ+0xd0], RZ ;  /* 0x0000d0ff02ff79a7 */ /* 0x0005e800081000ff */
[----:B------:R-:W-:-:S04]  /*15c0*/  ISETP.NE.AND P0, PT, R12, 0x2, PT ;  /* 0x000000020c00780c */ /* 0x000fc80003f05270 */
[----:B------:R-:W-:Y:S02]  /*15d0*/  SEL R12, R12, RZ, P0 ;  /* 0x000000ff0c0c7207 */ /* 0x000fe40000000000 */
[----:B--2---:R-:W-:-:S04]  /*15e0*/  SEL R2, RZ, 0x1, P0 ;  /* 0x00000001ff027807 */ /* 0x004fc80000000000 */
[----:B------:R-:W-:-:S07]  /*15f0*/  LOP3.LUT R11, R11, R2, RZ, 0x3c, !PT ;  /* 0x000000020b0b7212 */ /* 0x000fce00078e3cff */
.L_x_18:
[----:B------:R-:W-:Y:S01]  /*1600*/  UMOV UR4, 0x400 ;  /* 0x0000040000047882 */ /* 0x000fe20000000000 */
[----:B------:R-:W-:Y:S01]  /*1610*/  SHF.L.U32 R2, R15, 0x1f, RZ ;  /* 0x0000001f0f027819 */ /* 0x000fe200000006ff */
[----:B-1----:R-:W-:Y:S01]  /*1620*/  ULEA UR4, UR37, UR4, 0x18 ;  /* 0x0000000425047291 */ /* 0x002fe2000f8ec0ff */
[----:B------:R-:W-:Y:S01]  /*1630*/  R2UR UR35, R21 ;  /* 0x00000000152372ca */ /* 0x000fe200000e0000 */
[----:B------:R-:W-:Y:S01]  /*1640*/  UISETP.GE.U32.AND UP0, UPT, UR13, 0x7f, UPT ;  /* 0x0000007f0d00788c */ /* 0x000fe2000bf06070 */
[----:B------:R-:W-:Y:S01]  /*1650*/  R2UR UR11, R20 ;  /* 0x00000000140b72ca */ /* 0x000fe200000e0000 */
[----:B------:R-:W-:Y:S01]  /*1660*/  ULEA UR8, UR6, UR4, 0x3 ;  /* 0x0000000406087291 */ /* 0x000fe2000f8e18ff */
[----:B------:R-:W-:-:S08]  /*1670*/  UMOV UR24, URZ ;  /* 0x000000ff00187c82 */ /* 0x000fd00008000000 */
[----:B------:R1:W2:Y:S01]  /*1680*/  SYNCS.PHASECHK.TRANS64.TRYWAIT P0, [UR8+0x18], R2 ;  /* 0x00001802ff0075a7 */ /* 0x0002a20008001108 */
[----:B------:R-:W-:Y:S02]  /*1690*/  USHF.L.U32 UR35, UR35, 0x6, URZ ;  /* 0x0000000623237899 */ /* 0x000fe400080006ff */
[----:B------:R-:W-:Y:S01]  /*16a0*/  USHF.L.U32 UR11, UR11, 0x6, URZ ;  /* 0x000000060b0b7899 */ /* 0x000fe200080006ff */
[----:B------:R-:W-:Y:S11]  /*16b0*/  BRA.U !UP0, `(.L_x_20) ;  /* 0x0000000108a47547 */ /* 0x000ff6000b800000 */
[----:B------:R-:W-:Y:S01]  /*16c0*/  UMOV UR16, URZ ;  /* 0x000000ff00107c82 */ /* 0x000fe20008000000 */
[----:B------:R-:W-:-:S05]  /*16d0*/  UMOV UR17, UR6 ;  /* 0x0000000600117c82 */ /* 0x000fca0008000000 */
.L_x_25:
[----:B-1----:R-:W-:Y:S01]  /*16e0*/  ULEA UR33, UR17, UR4, 0x3 ;  /* 0x0000000411217291 */ /* 0x002fe2000f8e18ff */
[----:B--2---:R-:W-:Y:S01]  /*16f0*/  @!P5 MOV R3, 0x4000 ;  /* 0x000040000003d802 */ /* 0x004fe20000000f00 */
[----:B--2---:R-:W-:Y:S10]  /*1700*/  @P0 BRA `(.L_x_21) ;  /* 0x00000000000c0947 */ /* 0x004ff40003800000 */
[----:B------:R-:W-:-:S04]  /*1710*/  SHF.L.U32 R4, R15, 0x1f, RZ ;  /* 0x0000001f0f047819 */ /* 0x000fc800000006ff */
[----:B------:R-:W2:Y:S02]  /*1720*/  SYNCS.PHASECHK.TRANS64.TRYWAIT P0, [UR33+0x18], R4 ;  /* 0x00001804ff0075a7 */ /* 0x000ea40008001121 */
[----:B--2---:R-:W-:Y:S05]  /*1730*/  @!P0 BRA `(.L_x_22) ;  /* 0x0000005400708947 */ /* 0x004fea0003800000 */
.L_x_21:
[----:B------:R2:W-:Y:S01]  /*1740*/  @!P5 SYNCS.ARRIVE.TRANS64 RZ, [UR33], R3 ;  /* 0x00000003ffffd9a7 */ /* 0x0005e20008000021 */
[----:B------:R-:W-:Y:S04]  /*1750*/  BSSY.RECONVERGENT B0, `(.L_x_23) ;  /* 0x0000003000007945 */ /* 0x000fe80003800200 */
[----:B------:R-:W-:Y:S05]  /*1760*/  @P4 BRA `(.L_x_24) ;  /* 0x0000000000044947 */ /* 0x000fea0003800000 */
[----:B------:R-:W-:Y:S05]  /*1770*/  BPT.TRAP 0x1 ;  /* 0x000000040000795c */ /* 0x000fea0000300000 */
.L_x_24:
[----:B------:R-:W-:Y:S05]  /*1780*/  BSYNC.RECONVERGENT B0 ;  /* 0x0000000000007941 */ /* 0x000fea0003800200 */
.L_x_23:
[----:B------:R-:W-:Y:S02]  /*1790*/  UIADD3 UR6, UPT, UPT, UR17, 0x1, URZ ;  /* 0x0000000111067890 */ /* 0x000fe4000fffe0ff */
[----:B------:R-:W-:Y:S02]  /*17a0*/  UIADD3 UR26, UP1, UPT, UR22, 0x80, URZ ;  /* 0x00000080161a7890 */ /* 0x000fe4000ff3e0ff */
[----:B------:R-:W-:Y:S02]  /*17b0*/  UISETP.NE.AND UP0, UPT, UR6, 0x3, UPT ;  /* 0x000000030600788c */ /* 0x000fe4000bf05270 */
[----:B------:R-:W-:Y:S02]  /*17c0*/  USHF.L.U32 UR34, UR16, 0x6, URZ ;  /* 0x0000000610227899 */ /* 0x000fe400080006ff */
[----:B------:R-:W-:Y:S02]  /*17d0*/  USEL UR9, URZ, 0x1, UP0 ;  /* 0x00000001ff097887 */ /* 0x000fe40008000000 */
[----:B------:R-:W-:-:S02]  /*17e0*/  USEL UR6, UR6, URZ, UP0 ;  /* 0x000000ff06067287 */ /* 0x000fc40008000000 */
[----:B------:R-:W-:Y:S02]  /*17f0*/  UIADD3 UR20, UP0, UPT, UR22, 0x180, URZ ;  /* 0x0000018016147890 */ /* 0x000fe4000ff1e0ff */
[----:B------:R-:W-:Y:S01]  /*1800*/  ULEA UR8, UR6, UR4, 0x3 ;  /* 0x0000000406087291 */ /* 0x000fe2000f8e18ff */
[----:B------:R-:W-:Y:S01]  /*1810*/  LOP3.LUT R15, R15, UR9, RZ, 0x3c, !PT ;  /* 0x000000090f0f7c12 */ /* 0x000fe2000f8e3cff */
[----:B------:R-:W-:Y:S02]  /*1820*/  UIADD3.X UR27, UPT, UPT, URZ, UR23, URZ, UP1, !UPT ;  /* 0x00000017ff1b7290 */ /* 0x000fe40008ffe4ff */
[----:B------:R-:W-:Y:S01]  /*1830*/  UIADD3.X UR21, UPT, UPT, URZ, UR23, URZ, UP0, !UPT ;  /* 0x00000017ff157290 */ /* 0x000fe200087fe4ff */
[----:B-1----:R-:W-:Y:S01]  /*1840*/  SHF.L.U32 R2, R15, 0x1f, RZ ;  /* 0x0000001f0f027819 */ /* 0x002fe200000006ff */
[----:B------:R-:W-:Y:S01]  /*1850*/  UMOV UR18, 0x0 ;  /* 0x0000000000127882 */ /* 0x000fe20000000000 */
[----:B------:R-:W-:Y:S01]  /*1860*/  UMOV UR19, 0x10000000 ;  /* 0x1000000000137882 */ /* 0x000fe20000000000 */
[----:B------:R-:W-:Y:S01]  /*1870*/  UMOV UR12, UR36 ;  /* 0x00000024000c7c82 */ /* 0x000fe20008000000 */
[----:B------:R1:W1:Y:S01]  /*1880*/  SYNCS.PHASECHK.TRANS64.TRYWAIT P0, [UR8+0x18], R2 ;  /* 0x00001802ff0075a7 */ /* 0x0002620008001108 */
[----:B------:R-:W-:Y:S01]  /*1890*/  ULEA UR8, UR17, UR4, 0xd ;  /* 0x0000000411087291 */ /* 0x000fe2000f8e68ff */
[----:B------:R-:W-:Y:S01]  /*18a0*/  UMOV UR9, UR33 ;  /* 0x0000002100097c82 */ /* 0x000fe20008000000 */
[----:B------:R-:W-:-:S02]  /*18b0*/  UMOV UR10, UR34 ;  /* 0x00000022000a7c82 */ /* 0x000fc40008000000 */
[----:B------:R-:W-:Y:S02]  /*18c0*/  UIADD3 UR32, UPT, UPT, UR8, 0x3400, URZ ;  /* 0x0000340008207890 */ /* 0x000fe4000fffe0ff */
[----:B------:R-:W-:Y:S02]  /*18d0*/  UIADD3 UR8, UPT, UPT, UR8, 0x9400, URZ ;  /* 0x0000940008087890 */ /* 0x000fe4000fffe0ff */
[----:B------:R-:W-:Y:S01]  /*18e0*/  UIADD3 UR16, UPT, UPT, UR16, 0x1, URZ ;  /* 0x0000000110107890 */ /* 0x000fe2000fffe0ff */
[----:B------:R-:W-:Y:S01]  /*18f0*/  UMOV UR24, UR5 ;  /* 0x0000000500187c82 */ /* 0x000fe20008000000 */
[----:B------:R-:W-:Y:S02]  /*1900*/  UMOV UR17, UR6 ;  /* 0x0000000600117c82 */ /* 0x000fe40008000000 */
[----:B------:R-:W-:Y:S01]  /*1910*/  UISETP.NE.AND UP0, UPT, UR16, UR5, UPT ;  /* 0x000000051000728c */ /* 0x000fe2000bf05270 */
[----:B------:R1:W-:Y:S02]  /*1920*/  UTMALDG.3D [UR32], [UR26], desc[UR18] ;  /* 0x000012201a0075b4 */ /* 0x0003e40008011000 */
[----:B------:R1:W-:Y:S06]  /*1930*/  UTMALDG.3D [UR8], [UR20], desc[UR18] ;  /* 0x00001208140075b4 */ /* 0x0003ec0008011000 */
[----:B------:R-:W-:Y:S05]  /*1940*/  BRA.U UP0, `(.L_x_25) ;  /* 0xfffffffd00647547 */ /* 0x000fea000b83ffff */
.L_x_20:
[----:B-1----:R-:W-:Y:S01]  /*1950*/  ULEA UR8, UR6, UR4, 0x3 ;  /* 0x0000000406087291 */ /* 0x002fe2000f8e18ff */
[----:B------:R-:W-:Y:S01]  /*1960*/  SHF.L.U32 R2, R15, 0x1f, RZ ;  /* 0x0000001f0f027819 */ /* 0x000fe200000006ff */
[----:B------:R-:W-:Y:S01]  /*1970*/  @!P1 SYNCS.ARRIVE.TRANS64.A1T0 RZ, [UR4+0x68], RZ ;  /* 0x000068ffffff99a7 */ /* 0x000fe20008100004 */
[----:B------:R-:W-:-:S06]  /*1980*/  UISETP.GT.AND UP0, UPT, UR15, UR14, UPT ;  /* 0x0000000e0f00728c */ /* 0x000fcc000bf04270 */
[----:B--2---:R1:W2:Y:S03]  /*1990*/  SYNCS.PHASECHK.TRANS64.TRYWAIT P0, [UR8+0x18], R2 ;  /* 0x00001802ff0075a7 */ /* 0x0042a60008001108 */
[----:B------:R-:W-:Y:S05]  /*19a0*/  BRA.U !UP0, `(.L_x_26) ;  /* 0x0000000108a87547 */ /* 0x000fea000b800000 */
[----:B------:R-:W-:Y:S01]  /*19b0*/  UIADD3 UR21, UPT, UPT, UR7, UR24, URZ ;  /* 0x0000001807157290 */ /* 0x000fe2000fffe0ff */
[----:B------:R-:W-:-:S11]  /*19c0*/  UMOV UR25, UR6 ;  /* 0x0000000600197c82 */ /* 0x000fd60008000000 */
.L_x_31:
[----:B-1----:R-:W-:Y:S01]  /*19d0*/  ULEA UR17, UR25, UR4, 0x3 ;  /* 0x0000000419117291 */ /* 0x002fe2000f8e18ff */
[----:B--2---:R-:W-:Y:S01]  /*19e0*/  @!P5 MOV R3, 0x4000 ;  /* 0x000040000003d802 */ /* 0x004fe20000000f00 */
[----:B--2---:R-:W-:Y:S10]  /*19f0*/  @P0 BRA `(.L_x_27) ;  /* 0x00000000000c0947 */ /* 0x004ff40003800000 */
[----:B------:R-:W-:-:S04]  /*1a00*/  SHF.L.U32 R4, R15, 0x1f, RZ ;  /* 0x0000001f0f047819 */ /* 0x000fc800000006ff */
[----:B------:R-:W2:Y:S02]  /*1a10*/  SYNCS.PHASECHK.TRANS64.TRYWAIT P0, [UR17+0x18], R4 ;  /* 0x00001804ff0075a7 */ /* 0x000ea40008001111 */
[----:B--2---:R-:W-:Y:S05]  /*1a20*/  @!P0 BRA `(.L_x_28) ;  /* 0x0000005000cc8947 */ /* 0x004fea0003800000 */
.L_x_27:
[----:B------:R2:W-:Y:S01]  /*1a30*/  @!P5 SYNCS.ARRIVE.TRANS64 RZ, [UR17], R3 ;  /* 0x00000003ffffd9a7 */ /* 0x0005e20008000011 */
[----:B------:R-:W-:Y:S04]  /*1a40*/  BSSY.RECONVERGENT B0, `(.L_x_29) ;  /* 0x0000003000007945 */ /* 0x000fe80003800200 */
[----:B------:R-:W-:Y:S05]  /*1a50*/  @P4 BRA `(.L_x_30) ;  /* 0x0000000000044947 */ /* 0x000fea0003800000 */
[----:B------:R-:W-:Y:S05]  /*1a60*/  BPT.TRAP 0x1 ;  /* 0x000000040000795c */ /* 0x000fea0000300000 */
.L_x_30:
[----:B------:R-:W-:Y:S05]  /*1a70*/  BSYNC.RECONVERGENT B0 ;  /* 0x0000000000007941 */ /* 0x000fea0003800200 */
.L_x_29:
        /* <DEDUP_REMOVED lines=20> */
[----:B------:R-:W-:Y:S01]  /*1bc0*/  UIADD3 UR8, UPT, UPT, UR8, 0x9400, URZ ;  /* 0x0000940008087890 */ /* 0x000fe2000fffe0ff */
[----:B------:R-:W-:Y:S01]  /*1bd0*/  UMOV UR9, UR17 ;  /* 0x0000001100097c82 */ /* 0x000fe20008000000 */
[----:B------:R-:W-:Y:S01]  /*1be0*/  UMOV UR10, UR18 ;  /* 0x00000012000a7c82 */ /* 0x000fe20008000000 */
[----:B------:R-:W-:Y:S01]  /*1bf0*/  UIADD3 UR24, UPT, UPT, UR24, 0x1, URZ ;  /* 0x0000000118187890 */ /* 0x000fe2000fffe0ff */
[----:B------:R-:W-:-:S03]  /*1c00*/  UMOV UR25, UR6 ;  /* 0x0000000600197c82 */ /* 0x000fc60008000000 */
[----:B------:R1:W-:Y:S01]  /*1c10*/  UTMALDG.3D [UR16], [UR30], desc[UR26] ;  /* 0x00001a101e0075b4 */ /* 0x0003e20008011000 */
[----:B------:R-:W-:Y:S01]  /*1c20*/  UISETP.NE.AND UP0, UPT, UR24, UR21, UPT ;  /* 0x000000151800728c */ /* 0x000fe2000bf05270 */
[----:B------:R1:W-:Y:S08]  /*1c30*/  UTMALDG.3D [UR8], [UR28], desc[UR26] ;  /* 0x00001a081c0075b4 */ /* 0x0003f00008011000 */
[----:B------:R-:W-:Y:S05]  /*1c40*/  BRA.U UP0, `(.L_x_31) ;  /* 0xfffffffd00607547 */ /* 0x000fea000b83ffff */
.L_x_26:
[C---:B-1----:R-:W-:Y:S01]  /*1c50*/  LEA R2, R14.reuse, UR4, 0x3 ;  /* 0x000000040e027c11 */ /* 0x042fe2000f8e18ff */
[----:B------:R-:W-:Y:S01]  /*1c60*/  NOP ;  /* 0x0000000000007918 */ /* 0x000fe20000000000 */
[----:B--2---:R-:W-:Y:S02]  /*1c70*/  SHF.L.U32 R3, R13, 0x1f, RZ ;  /* 0x0000001f0d037819 */ /* 0x004fe400000006ff */
[----:B------:R-:W-:Y:S02]  /*1c80*/  LEA R4, R14, UR4, 0x4 ;  /* 0x000000040e047c11 */ /* 0x000fe4000f8e20ff */
[----:B------:R-:W1:Y:S02]  /*1c90*/  SYNCS.PHASECHK.TRANS64.TRYWAIT P0, [R2+URZ+0x70], R3 ;  /* 0x00007003020075a7 */ /* 0x000e6400080011ff */
[----:B-1----:R-:W-:Y:S05]  /*1ca0*/  @!P0 BRA `(.L_x_32) ;  /* 0x0000005000448947 */ /* 0x002fea0003800000 */
.L_x_117:
[----:B------:R-:W2:Y:S01]  /*1cb0*/  LDS.128 R4, [R4+0x100] ;  /* 0x0001000004047984 */ /* 0x000ea20000000c00 */
[----:B---3--:R-:W-:Y:S01]  /*1cc0*/  ISETP.GE.AND P0, PT, R26, 0x1, PT ;  /* 0x000000011a00780c */ /* 0x008fe20003f06270 */
[----:B-1----:R-:W-:Y:S01]  /*1cd0*/  VIADD R2, R2, 0x80 ;  /* 0x0000008002027836 */ /* 0x002fe20000000000 */
[----:B------:R-:W-:Y:S01]  /*1ce0*/  @!PT LDS RZ, [RZ] ;  /* 0x00000000fffff984 */ /* 0x000fe20000000800 */
[----:B------:R-:W-:Y:S01]  /*1cf0*/  @!PT LDS RZ, [RZ] ;  /* 0x00000000fffff984 */ /* 0x000fe20000000800 */
[----:B------:R-:W-:Y:S01]  /*1d00*/  @!PT LDS RZ, [RZ] ;  /* 0x00000000fffff984 */ /* 0x000fe20000000800 */
[----:B------:R-:W-:Y:S01]  /*1d10*/  @!PT LDS RZ, [RZ] ;  /* 0x00000000fffff984 */ /* 0x000fe20000000800 */
[----:B------:R1:W-:Y:S06]  /*1d20*/  MEMBAR.ALL.CTA ;  /* 0x0000000000007992 */ /* 0x0003ec0000008000 */
[----:B-1----:R-:W1:Y:S01]  /*1d30*/  FENCE.VIEW.ASYNC.S ;  /* 0x00000000000073c6 */ /* 0x002e620000000000 */
[----:B------:R-:W-:-:S04]  /*1d40*/  PRMT R2, RZ, 0x654, R2 ;  /* 0x00000654ff027816 */ /* 0x000fc80000000002 */
[----:B-1----:R1:W-:Y:S01]  /*1d50*/  SYNCS.ARRIVE.TRANS64.RED.A1T0 RZ, [R2+URZ], RZ ;  /* 0x000000ff02ff79a7 */ /* 0x0023e200081004ff */
[----:B--2---:R-:W-:-:S13]  /*1d60*/  LOP3.LUT P2, RZ, R6, 0x1, RZ, 0xc0, !PT ;  /* 0x0000000106ff7812 */ /* 0x004fda000784c0ff */
[----:B------:R-:W-:Y:S01]  /*1d70*/  @P2 SHF.R.U32.HI R3, RZ, 0x10, R5 ;  /* 0x00000010ff032819 */ /* 0x000fe20000011605 */
[----:B------:R-:W-:Y:S01]  /*1d80*/  VOTEU.ANY UP0, P2 ;  /* 0x0000000000ff7886 */ /* 0x000fe20001000100 */
[----:B------:R-:W-:Y:S02]  /*1d90*/  @P2 MOV R10, R4 ;  /* 0x00000004000a2202 */ /* 0x000fe40000000f00 */
[----:B------:R-:W-:Y:S02]  /*1da0*/  @P2 R2UR.BROADCAST UR8, R3 ;  /* 0x00000000030822ca */ /* 0x000fe400008e0000 */
[----:B------:R-:W-:-:S11]  /*1db0*/  @P2 LOP3.LUT R9, R5, 0xffff, RZ, 0xc0, !PT ;  /* 0x0000ffff05092812 */ /* 0x000fd600078ec0ff */
[----:B------:R-:W-:Y:S01]  /*1dc0*/  @UP0 UMOV UR36, UR8 ;  /* 0x0000000800240c82 */ /* 0x000fe20008000000 */
[----:B-1----:R-:W-:Y:S05]  /*1dd0*/  @!P0 BRA `(.L_x_33) ;  /* 0x0000000000b88947 */ /* 0x002fea0003800000 */
[----:B------:R-:W4:Y:S01]  /*1de0*/  LDC.64 R4, c[0x0][0xb18] ;  /* 0x0002c600ff047b82 */ /* 0x000f220000000a00 */
[----:B------:R-:W-:-:S07]  /*1df0*/  ISETP.NE.AND P3, PT, R26, 0x1, PT ;  /* 0x000000011a00780c */ /* 0x000fce0003f65270 */
[----:B------:R-:W1:Y:S08]  /*1e00*/  LDC.64 R6, c[0x0][0xb10] ;  /* 0x0002c400ff067b82 */ /* 0x000e700000000a00 */
[----:B------:R-:W2:Y:S08]  /*1e10*/  LDC R16, c[0x0][0xb20] ;  /* 0x0002c800ff107b82 */ /* 0x000eb00000000800 */
[----:B------:R-:W3:Y:S01]  /*1e20*/  LDC R17, c[0x0][0xb0c] ;  /* 0x0002c300ff117b82 */ /* 0x000ee20000000800 */
[----:B----4-:R-:W-:Y:S01]  /*1e30*/  IMAD.HI.U32 R19, R0, R5, RZ ;  /* 0x0000000500137227 */ /* 0x010fe200078e00ff */
[----:B------:R-:W-:-:S03]  /*1e40*/  ISETP.NE.AND P0, PT, R4, 0x1, PT ;  /* 0x000000010400780c */ /* 0x000fc60003f05270 */
[----:B------:R-:W-:-:S03]  /*1e50*/  IMAD.HI.U32 R5, R9, R5, RZ ;  /* 0x0000000509057227 */ /* 0x000fc600078e00ff */
[----:B------:R-:W4:Y:S01]  /*1e60*/  LDC.64 R2, c[0x0][0xb28] ;  /* 0x0002ca00ff027b82 */ /* 0x000f220000000a00 */
[----:B-1----:R-:W-:-:S04]  /*1e70*/  IMAD.HI.U32 R20, R8, R6, RZ ;  /* 0x0000000608147227 */ /* 0x002fc800078e00ff */
[----:B------:R-:W-:Y:S01]  /*1e80*/  IMAD.HI.U32 R21, R10, R6, RZ ;  /* 0x000000060a157227 */ /* 0x000fe200078e00ff */
[----:B------:R-:W-:Y:S02]  /*1e90*/  SHF.R.U32.HI R20, RZ, R7, R20 ;  /* 0x00000007ff147219 */ /* 0x000fe40000011614 */
[-C--:B--2---:R-:W-:Y:S02]  /*1ea0*/  SHF.R.U32.HI R19, RZ, R16.reuse, R19 ;  /* 0x00000010ff137219 */ /* 0x084fe40000011613 */
[----:B------:R-:W-:Y:S02]  /*1eb0*/  SHF.R.U32.HI R5, RZ, R16, R5 ;  /* 0x00000010ff057219 */ /* 0x000fe40000011605 */
[----:B------:R-:W-:Y:S02]  /*1ec0*/  SEL R19, R0, R19, !P0 ;  /* 0x0000001300137207 */ /* 0x000fe40004000000 */
[----:B------:R-:W-:Y:S02]  /*1ed0*/  SHF.R.U32.HI R21, RZ, R7, R21 ;  /* 0x00000007ff157219 */ /* 0x000fe40000011615 */
[----:B---3--:R-:W-:-:S02]  /*1ee0*/  ISETP.NE.AND P1, PT, R17, 0x1, PT ;  /* 0x000000011100780c */ /* 0x008fc40003f25270 */
[----:B------:R-:W-:Y:S02]  /*1ef0*/  SEL R5, R9, R5, !P0 ;  /* 0x0000000509057207 */ /* 0x000fe40004000000 */
[----:B------:R-:W-:Y:S02]  /*1f00*/  SEL R20, R8, R20, !P1 ;  /* 0x0000001408147207 */ /* 0x000fe40004800000 */
[----:B------:R-:W-:Y:S01]  /*1f10*/  SEL R21, R10, R21, !P1 ;  /* 0x000000150a157207 */ /* 0x000fe20004800000 */
[----:B----4-:R-:W-:-:S04]  /*1f20*/  IMAD.HI.U32 R18, R19, R2, RZ ;  /* 0x0000000213127227 */ /* 0x010fc800078e00ff */
        /* <DEDUP_REMOVED lines=10> */
[----:B------:R-:W-:-:S04]  /*1fd0*/  @!P0 IMAD.HI.U32 R7, R21, R2, RZ ;  /* 0x0000000215078227 */ /* 0x000fc800078e00ff */
[----:B------:R-:W-:Y:S01]  /*1fe0*/  IMAD.MOV R2, RZ, RZ, -R6 ;  /* 0x000000ffff027224 */ /* 0x000fe200078e0a06 */
[----:B------:R-:W-:Y:S02]  /*1ff0*/  @!P0 SHF.R.U32.HI R3, RZ, R3, R7 ;  /* 0x00000003ff038219 */ /* 0x000fe40000011607 */
[----:B------:R-:W-:Y:S01]  /*2000*/  IADD3 R7, PT, PT, -R5, RZ, RZ ;  /* 0x000000ff05077210 */ /* 0x000fe20007ffe1ff */
[----:B------:R-:W-:Y:S01]  /*2010*/  IMAD R2, R26, R2, R5 ;  /* 0x000000021a027224 */ /* 0x000fe200078e0205 */
        /* <DEDUP_REMOVED lines=10> */
.L_x_33:
[----:B------:R-:W1:Y:S02]  /*20c0*/  LDCU UR8, c[0x0][0xb30] ;  /* 0x00016600ff0877ac */ /* 0x000e640008000800 */
[----:B-1----:R-:W-:-:S09]  /*20d0*/  UISETP.NE.AND UP0, UPT, UR8, 0x1, UPT ;  /* 0x000000010800788c */ /* 0x002fd2000bf05270 */
[----:B------:R-:W-:Y:S05]  /*20e0*/  BRA.U UP0, `(.L_x_34) ;  /* 0x0000000100407547 */ /* 0x000fea000b800000 */
[----:B------:R-:W1:Y:S08]  /*20f0*/  LDC.64 R4, c[0x0][0xb10] ;  /* 0x0002c400ff047b82 */ /* 0x000e700000000a00 */
[----:B------:R-:W2:Y:S08]  /*2100*/  LDC.64 R2, c[0x0][0xb18] ;  /* 0x0002c600ff027b82 */ /* 0x000eb00000000a00 */
[----:B------:R-:W3:Y:S08]  /*2110*/  LDC R6, c[0x0][0xb20] ;  /* 0x0002c800ff067b82 */ /* 0x000ef00000000800 */
[----:B------:R-:W4:Y:S01]  /*2120*/  LDC R7, c[0x0][0xb0c] ;  /* 0x0002c300ff077b82 */ /* 0x000f220000000800 */
[----:B-1----:R-:W-:-:S05]  /*2130*/  IMAD.HI.U32 R4, R10, R4, RZ ;  /* 0x000000040a047227 */ /* 0x002fca00078e00ff */
[----:B------:R-:W-:Y:S01]  /*2140*/  SHF.R.U32.HI R4, RZ, R5, R4 ;  /* 0x00000005ff047219 */ /* 0x000fe20000011604 */
[----:B--2---:R-:W-:Y:S01]  /*2150*/  IMAD.HI.U32 R3, R9, R3, RZ ;  /* 0x0000000309037227 */ /* 0x004fe200078e00ff */
[----:B------:R-:W-:-:S04]  /*2160*/  ISETP.NE.AND P0, PT, R2, 0x1, PT ;  /* 0x000000010200780c */ /* 0x000fc80003f05270 */
[----:B---3--:R-:W-:-:S04]  /*2170*/  SHF.R.U32.HI R3, RZ, R6, R3 ;  /* 0x00000006ff037219 */ /* 0x008fc80000011603 */
[----:B------:R-:W-:Y:S02]  /*2180*/  SEL R3, R9, R3, !P0 ;  /* 0x0000000309037207 */ /* 0x000fe40004000000 */
[----:B----4-:R-:W-:-:S04]  /*2190*/  ISETP.NE.AND P1, PT, R7, 0x1, PT ;  /* 0x000000010700780c */ /* 0x010fc80003f25270 */
[----:B------:R-:W-:-:S05]  /*21a0*/  SEL R4, R10, R4, !P1 ;  /* 0x000000040a047207 */ /* 0x000fca0004800000 */
[----:B------:R-:W-:Y:S02]  /*21b0*/  IMAD.IADD R5, R3, 0x1, -R4 ;  /* 0x0000000103057824 */ /* 0x000fe400078e0a04 */
[----:B------:R-:W-:Y:S02]  /*21c0*/  IMAD.IADD R3, R4, 0x1, -R3 ;  /* 0x0000000104037824 */ /* 0x000fe400078e0a03 */
[----:B------:R-:W-:Y:S02]  /*21d0*/  IMAD R10, R5, R7, R10 ;  /* 0x00000007050a7224 */ /* 0x000fe400078e020a */
[----:B------:R-:W-:-:S07]  /*21e0*/  IMAD R9, R3, R2, R9 ;  /* 0x0000000203097224 */ /* 0x000fce00078e0209 */
.L_x_34:
[----:B------:R-:W-:Y:S01]  /*21f0*/  VIADD R14, R14, 0x1 ;  /* 0x000000010e0e7836 */ /* 0x000fe20000000000 */
[----:B------:R-:W-:Y:S01]  /*2200*/  PLOP3.LUT P1, PT, PT, PT, PT, 0x80, 0x8 ;  /* 0x000000000008781c */ /* 0x000fe20003f2f070 */
[----:B------:R-:W-:Y:S02]  /*2210*/  IMAD.IADD R21, R10, 0x1, R59 ;  /* 0x000000010a157824 */ /* 0x000fe400078e023b */
[----:B------:R-:W-:Y:S01]  /*2220*/  IMAD.IADD R20, R9, 0x1, R58 ;  /* 0x0000000109147824 */ /* 0x000fe200078e023a */
[----:B------:R-:W-:-:S04]  /*2230*/  ISETP.NE.AND P0, PT, R14, 0x2, PT ;  /* 0x000000020e00780c */ /* 0x000fc80003f05270 */
[----:B------:R-:W-:Y:S02]  /*2240*/  SEL R2, RZ, 0x1, P0 ;  /* 0x00000001ff027807 */ /* 0x000fe40000000000 */
[----:B------:R-:W-:Y:S02]  /*2250*/  SEL R14, R14, RZ, P0 ;  /* 0x000000ff0e0e7207 */ /* 0x000fe40000000000 */
[----:B------:R-:W-:Y:S01]  /*2260*/  LOP3.LUT R13, R13, R2, RZ, 0x3c, !PT ;  /* 0x000000020d0d7212 */ /* 0x000fe200078e3cff */
[----:B------:R-:W-:Y:S06]  /*2270*/  @P2 BRA `(.L_x_35) ;  /* 0xfffffff000a02947 */ /* 0x000fec000383ffff */
[----:B------:R-:W-:Y:S01]  /*2280*/  UIADD3 UR4, UPT, UPT, UR4, 0x18, URZ ;  /* 0x0000001804047890 */ /* 0x000fe2000fffe0ff */
[----:B------:R-:W-:-:S03]  /*2290*/  SHF.L.U32 R2, R15, 0x1f, RZ ;  /* 0x0000001f0f027819 */ /* 0x000fc600000006ff */
[----:B------:R-:W-:-:S09]  /*22a0*/  ULEA UR5, UR6, UR4, 0x3 ;  /* 0x0000000406057291 */ /* 0x000fd2000f8e18ff */
[----:B------:R-:W1:Y:S02]  /*22b0*/  SYNCS.PHASECHK.TRANS64.TRYWAIT P0, [UR5], R2 ;  /* 0x00000002ff0075a7 */ /* 0x000e640008001105 */
[----:B-1----:R-:W-:Y:S05]  /*22c0*/  @!P0 BRA `(.L_x_36) ;  /* 0x0000004800d08947 */ /* 0x002fea0003800000 */
.L_x_119:
[----:B------:R-:W-:-:S04]  /*22d0*/  UIADD3 UR6, UPT, UPT, UR6, 0x1, URZ ;  /* 0x0000000106067890 */ /* 0x000fc8000fffe0ff */
[----:B------:R-:W-:-:S04]  /*22e0*/  UISETP.NE.AND UP0, UPT, UR6, 0x3, UPT ;  /* 0x000000030600788c */ /* 0x000fc8000bf05270 */
[----:B------:R-:W-:Y:S02]  /*22f0*/  USEL UR7, URZ, 0x1, UP0 ;  /* 0x00000001ff077887 */ /* 0x000fe40008000000 */
[----:B------:R-:W-:-:S04]  /*2300*/  USEL UR6, UR6, URZ, UP0 ;  /* 0x000000ff06067287 */ /* 0x000fc80008000000 */
[----:B------:R-:W-:Y:S01]  /*2310*/  ULEA UR5, UR6, UR4, 0x3 ;  /* 0x0000000406057291 */ /* 0x000fe2000f8e18ff */
[----:B------:R-:W-:-:S04]  /*2320*/  LOP3.LUT R15, R15, UR7, RZ, 0x3c, !PT ;  /* 0x000000070f0f7c12 */ /* 0x000fc8000f8e3cff */
[----:B-1----:R-:W-:-:S04]  /*2330*/  SHF.L.U32 R2, R15, 0x1f, RZ ;  /* 0x0000001f0f027819 */ /* 0x002fc800000006ff */
[----:B------:R-:W1:Y:S02]  /*2340*/  SYNCS.PHASECHK.TRANS64.TRYWAIT P0, [UR5], R2 ;  /* 0x00000002ff0075a7 */ /* 0x000e640008001105 */
[----:B-1----:R-:W-:Y:S05]  /*2350*/  @!P0 BRA `(.L_x_37) ;  /* 0x0000004800c48947 */ /* 0x002fea0003800000 */
.L_x_121:
[----:B------:R-:W-:-:S04]  /*2360*/  UIADD3 UR6, UPT, UPT, UR6, 0x1, URZ ;  /* 0x0000000106067890 */ /* 0x000fc8000fffe0ff */
[----:B------:R-:W-:-:S04]  /*2370*/  UISETP.NE.AND UP0, UPT, UR6, 0x3, UPT ;  /* 0x000000030600788c */ /* 0x000fc8000bf05270 */
[----:B------:R-:W-:Y:S02]  /*2380*/  USEL UR5, URZ, 0x1, UP0 ;  /* 0x00000001ff057887 */ /* 0x000fe40008000000 */
[----:B------:R-:W-:-:S04]  /*2390*/  USEL UR6, UR6, URZ, UP0 ;  /* 0x000000ff06067287 */ /* 0x000fc80008000000 */
[----:B------:R-:W-:Y:S01]  /*23a0*/  ULEA UR6, UR6, UR4, 0x3 ;  /* 0x0000000406067291 */ /* 0x000fe2000f8e18ff */
[----:B-1----:R-:W-:-:S04]  /*23b0*/  LOP3.LUT R2, R15, UR5, RZ, 0x3c, !PT ;  /* 0x000000050f027c12 */ /* 0x002fc8000f8e3cff */
[----:B------:R-:W-:Y:S01]  /*23c0*/  SHF.L.U32 R2, R2, 0x1f, RZ ;  /* 0x0000001f02027819 */ /* 0x000fe200000006ff */
[----:B----4-:R-:W-:-:S07]  /*23d0*/  IMAD.U32 R0, RZ, RZ, UR6 ;  /* 0x00000006ff007e24 */ /* 0x010fce000f8e00ff */
.L_x_38:
[----:B-1----:R1:W2:Y:S02]  /*23e0*/  SYNCS.PHASECHK.TRANS64.TRYWAIT P0, [R0+URZ], R2 ;  /* 0x00000002000075a7 */ /* 0x0022a400080011ff */
[----:B--2---:R-:W-:Y:S05]  /*23f0*/  @!P0 NANOSLEEP.SYNCS 0x989680 ;  /* 0x009896800000895d */ /* 0x004fea0003900000 */
[----:B------:R-:W2:Y:S02]  /*2400*/  @!P0 SYNCS.PHASECHK.TRANS64 P0, [R0+URZ], R2 ;  /* 0x00000002000085a7 */ /* 0x000ea400080010ff */
[----:B--2---:R-:W-:Y:S05]  /*2410*/  @P0 EXIT ;  /* 0x000000000000094d */ /* 0x004fea0003800000 */
[----:B------:R-:W-:Y:S05]  /*2420*/  BRA `(.L_x_38) ;  /* 0xfffffffc00ec7947 */ /* 0x000fea000383ffff */
.L_x_17:
[----:B------:R-:W-:-:S04]  /*2430*/  UISETP.NE.AND UP1, UPT, UR37, URZ, UPT ;  /* 0x000000ff2500728c */ /* 0x000fc8000bf25270 */
[----:B------:R-:W-:-:S09]  /*2440*/  UISETP.NE.OR UP1, UPT, UR8, 0x1, UP1 ;  /* 0x000000010800788c */ /* 0x000fd20008f25670 */
[----:B------:R-:W-:Y:S05]  /*2450*/  BRA.U UP1, `(.L_x_39) ;  /* 0x0000000501487547 */ /* 0x000fea000b800000 */
[----:B------:R-:W-:Y:S01]  /*2460*/  ISETP.NE.AND P2, PT, R2, RZ, PT ;  /* 0x000000ff0200720c */ /* 0x000fe20003f45270 */
[----:B------:R-:W-:Y:S01]  /*2470*/  IMAD.MOV.U32 R12, RZ, RZ, 0x1 ;  /* 0x00000001ff0c7424 */ /* 0x000fe200078e00ff */
[----:B------:R-:W-:Y:S02]  /*2480*/  CS2R R10, SRZ ;  /* 0x00000000000a7805 */ /* 0x000fe4000001ff00 */
[----:B------:R-:W-:Y:S01]  /*2490*/  CS2R R8, SRZ ;  /* 0x0000000000087805 */ /* 0x000fe2000001ff00 */
[----:B------:R-:W-:Y:S01]  /*24a0*/  UMOV UR4, 0x400 ;  /* 0x0000040000047882 */ /* 0x000fe20000000000 */
[----:B------:R-:W-:Y:S01]  /*24b0*/  UMOV UR6, URZ ;  /* 0x000000ff00067c82 */ /* 0x000fe20008000000 */
[----:B------:R-:W-:-:S12]  /*24c0*/  ULEA UR37, UR37, UR4, 0x18 ;  /* 0x0000000425257291 */ /* 0x000fd8000f8ec0ff */
.L_x_43:
[----:B------:R-:W-:Y:S02]  /*24d0*/  LEA R0, R8, UR37, 0x3 ;  /* 0x0000002508007c11 */ /* 0x000fe4000f8e18ff */
[----:B------:R-:W-:-:S03]  /*24e0*/  SHF.L.U32 R4, R9, 0x1f, RZ ;  /* 0x0000001f09047819 */ /* 0x000fc600000006ff */
[----:B------:R-:W-:Y:S01]  /*24f0*/  VIADD R5, R0, 0xe0 ;  /* 0x000000e000057836 */ /* 0x000fe20000000000 */
[----:B------:R-:W1:Y:S02]  /*2500*/  SYNCS.PHASECHK.TRANS64.TRYWAIT P0, [R0+URZ+0xd0], R4 ;  /* 0x0000d004000075a7 */ /* 0x000e6400080011ff */
[----:B-1----:R-:W-:Y:S05]  /*2510*/  @!P0 BRA `(.L_x_40) ;  /* 0x00000048006c8947 */ /* 0x002fea0003800000 */
.L_x_122:
[----:B------:R-:W-:Y:S01]  /*2520*/  ULEA UR5, UR6, UR37, 0x3 ;  /* 0x0000002506057291 */ /* 0x000fe2000f8e18ff */
[----:B-1----:R-:W-:Y:S01]  /*2530*/  PRMT R0, RZ, 0x654, R5 ;  /* 0x00000654ff007816 */ /* 0x002fe20000000005 */
[----:B------:R-:W-:Y:S01]  /*2540*/  @!P2 IMAD.MOV.U32 R4, RZ, RZ, 0x10 ;  /* 0x00000010ff04a424 */ /* 0x000fe200078e00ff */
[----:B------:R-:W-:Y:S01]  /*2550*/  SHF.L.U32 R5, R12, 0x1f, RZ ;  /* 0x0000001f0c057819 */ /* 0x000fe200000006ff */
[----:B------:R-:W-:Y:S01]  /*2560*/  UIADD3 UR4, UPT, UPT, UR5, 0x70, URZ ;  /* 0x0000007005047890 */ /* 0x000fe2000fffe0ff */
[----:B------:R1:W-:Y:S05]  /*2570*/  SYNCS.ARRIVE.TRANS64.RED.A1T0 RZ, [R0+URZ], RZ ;  /* 0x000000ff00ff79a7 */ /* 0x0003ea00081004ff */
[----:B------:R-:W-:Y:S01]  /*2580*/  IMAD.U32 R6, RZ, RZ, UR4 ;  /* 0x00000004ff067e24 */ /* 0x000fe2000f8e00ff */
[----:B------:R-:W2:Y:S04]  /*2590*/  SYNCS.PHASECHK.TRANS64.TRYWAIT P0, [UR5+0x80], R5 ;  /* 0x00008005ff0075a7 */ /* 0x000ea80008001105 */
[----:B------:R-:W-:Y:S01]  /*25a0*/  PRMT R6, R2, 0x654, R6 ;  /* 0x0000065402067816 */ /* 0x000fe20000000006 */
[----:B-12---:R-:W-:Y:S06]  /*25b0*/  @!P0 BRA `(.L_x_41) ;  /* 0x0000004800588947 */ /* 0x006fec0003800000 */
.L_x_124:
[----:B------:R-:W-:Y:S01]  /*25c0*/  ULEA UR4, UR6, UR37, 0x4 ;  /* 0x0000002506047291 */ /* 0x000fe2000f8e20ff */
[----:B------:R-:W-:Y:S01]  /*25d0*/  SEL R3, R6, R3, !P2 ;  /* 0x0000000306037207 */ /* 0x000fe20005000000 */
[----:B------:R-:W-:Y:S01]  /*25e0*/  UIADD3 UR5, UPT, UPT, UR5, 0x70, URZ ;  /* 0x0000007005057890 */ /* 0x000fe2000fffe0ff */
[----:B-1----:R-:W-:Y:S01]  /*25f0*/  LEA R0, R11, UR37, 0x3 ;  /* 0x000000250b007c11 */ /* 0x002fe2000f8e18ff */
[----:B------:R-:W-:Y:S01]  /*2600*/  UIADD3 UR4, UPT, UPT, UR4, 0x100, URZ ;  /* 0x0000010004047890 */ /* 0x000fe2000fffe0ff */
[----:B------:R1:W-:Y:S01]  /*2610*/  @!P2 SYNCS.ARRIVE.TRANS64.RED RZ, [R3+URZ], R4 ;  /* 0x0000000403ffa9a7 */ /* 0x0003e200080004ff */
[----:B------:R-:W-:Y:S01]  /*2620*/  UIADD3 UR6, UPT, UPT, UR6, 0x1, URZ ;  /* 0x0000000106067890 */ /* 0x000fe2000fffe0ff */
[----:B------:R-:W-:-:S03]  /*2630*/  VIADD R8, R8, 0x1 ;  /* 0x0000000108087836 */ /* 0x000fc60000000000 */
[----:B------:R-:W-:Y:S02]  /*2640*/  UISETP.NE.AND UP0, UPT, UR6, 0x2, UPT ;  /* 0x000000020600788c */ /* 0x000fe4000bf05270 */
[----:B------:R-:W-:Y:S01]  /*2650*/  ISETP.NE.AND P0, PT, R8, 0x2, PT ;  /* 0x000000020800780c */ /* 0x000fe20003f05270 */
[----:B------:R-:W-:Y:S06]  /*2660*/  UGETNEXTWORKID.BROADCAST [UR4], [UR5] ;  /* 0x00000000040073ca */ /* 0x000fec0008000100 */
[----:B------:R-:W-:Y:S02]  /*2670*/  USEL UR4, URZ, 0x1, UP0 ;  /* 0x00000001ff047887 */ /* 0x000fe40008000000 */
[----:B------:R-:W-:-:S04]  /*2680*/  USEL UR6, UR6, URZ, UP0 ;  /* 0x000000ff06067287 */ /* 0x000fc80008000000 */
[----:B------:R-:W-:Y:S02]  /*2690*/  LOP3.LUT R12, R12, UR4, RZ, 0x3c, !PT ;  /* 0x000000040c0c7c12 */ /* 0x000fe4000f8e3cff */
[----:B-1----:R-:W-:-:S04]  /*26a0*/  SHF.L.U32 R4, R10, 0x1f, RZ ;  /* 0x0000001f0a047819 */ /* 0x002fc800000006ff */
[----:B------:R-:W1:Y:S02]  /*26b0*/  SYNCS.PHASECHK.TRANS64.TRYWAIT P1, [R0+URZ+0x70], R4 ;  /* 0x00007004000075a7 */ /* 0x000e6400080211ff */
[----:B-1----:R-:W-:Y:S05]  /*26c0*/  @!P1 BRA `(.L_x_42) ;  /* 0x00000048002c9947 */ /* 0x002fea0003800000 */
.L_x_125:
[C---:B-1----:R-:W-:Y:S01]  /*26d0*/  LEA R4, R11.reuse, UR37, 0x4 ;  /* 0x000000250b047c11 */ /* 0x042fe2000f8e20ff */
[----:B------:R-:W-:Y:S01]  /*26e0*/  VIADD R0, R0, 0x80 ;  /* 0x0000008000007836 */ /* 0x000fe20000000000 */
[----:B------:R-:W-:Y:S01]  /*26f0*/  SEL R8, R8, RZ, P0 ;  /* 0x000000ff08087207 */ /* 0x000fe20000000000 */
[----:B------:R-:W-:-:S03]  /*2700*/  VIADD R11, R11, 0x1 ;  /* 0x000000010b0b7836 */ /* 0x000fc60000000000 */
[----:B------:R-:W1:Y:S01]  /*2710*/  LDS.128 R4, [R4+0x100] ;  /* 0x0001000004047984 */ /* 0x000e620000000c00 */
[----:B------:R-:W-:Y:S02]  /*2720*/  PRMT R0, RZ, 0x654, R0 ;  /* 0x00000654ff007816 */ /* 0x000fe40000000000 */
[C---:B------:R-:W-:Y:S01]  /*2730*/  ISETP.NE.AND P1, PT, R11.reuse, 0x2, PT ;  /* 0x000000020b00780c */ /* 0x040fe20003f25270 */
[----:B------:R-:W-:Y:S01]  /*2740*/  @!PT LDS RZ, [RZ] ;  /* 0x00000000fffff984 */ /* 0x000fe20000000800 */
[----:B------:R-:W-:Y:S01]  /*2750*/  @!PT LDS RZ, [RZ] ;  /* 0x00000000fffff984 */ /* 0x000fe20000000800 */
[----:B------:R-:W-:Y:S01]  /*2760*/  @!PT LDS RZ, [RZ] ;  /* 0x00000000fffff984 */ /* 0x000fe20000000800 */
[----:B------:R-:W-:Y:S01]  /*2770*/  @!PT LDS RZ, [RZ] ;  /* 0x00000000fffff984 */ /* 0x000fe20000000800 */
[----:B------:R2:W-:Y:S06]  /*2780*/  MEMBAR.ALL.CTA ;  /* 0x0000000000007992 */ /* 0x0005ec0000008000 */
[----:B--2---:R-:W2:Y:S01]  /*2790*/  FENCE.VIEW.ASYNC.S ;  /* 0x00000000000073c6 */ /* 0x004ea20000000000 */
[----:B------:R-:W-:Y:S01]  /*27a0*/  SEL R11, R11, RZ, P1 ;  /* 0x000000ff0b0b7207 */ /* 0x000fe20000800000 */
[----:B--2---:R2:W-:Y:S01]  /*27b0*/  SYNCS.ARRIVE.TRANS64.RED.A1T0 RZ, [R0+URZ], RZ ;  /* 0x000000ff00ff79a7 */ /* 0x0045e200081004ff */
[----:B-1----:R-:W-:-:S02]  /*27c0*/  LOP3.LUT P3, RZ, R6, 0x1, RZ, 0xc0, !PT ;  /* 0x0000000106ff7812 */ /* 0x002fc4000786c0ff */
[----:B------:R-:W-:-:S04]  /*27d0*/  SEL R4, RZ, 0x1, P1 ;  /* 0x00000001ff047807 */ /* 0x000fc80000800000 */
[----:B------:R-:W-:Y:S02]  /*27e0*/  LOP3.LUT R10, R10, R4, RZ, 0x3c, !PT ;  /* 0x000000040a0a7212 */ /* 0x000fe400078e3cff */
[----:B--2---:R-:W-:-:S04]  /*27f0*/  SEL R0, RZ, 0x1, P0 ;  /* 0x00000001ff007807 */ /* 0x004fc80000000000 */
[----:B------:R-:W-:Y:S01]  /*2800*/  LOP3.LUT R9, R9, R0, RZ, 0x3c, !PT ;  /* 0x0000000009097212 */ /* 0x000fe200078e3cff */
[----:B------:R-:W-:Y:S06]  /*2810*/  @P3 BRA `(.L_x_43) ;  /* 0xfffffffc002c3947 */ /* 0x000fec000383ffff */
[----:B------:R-:W-:Y:S01]  /*2820*/  ULEA UR5, UR6, UR37, 0x3 ;  /* 0x0000002506057291 */ /* 0x000fe2000f8e18ff */
[----:B------:R-:W-:-:S08]  /*2830*/  SHF.L.U32 R2, R12, 0x1f, RZ ;  /* 0x0000001f0c027819 */ /* 0x000fd000000006ff */
[----:B------:R-:W1:Y:S02]  /*2840*/  SYNCS.PHASECHK.TRANS64 P0, [UR5+0x80], R2 ;  /* 0x00008002ff0075a7 */ /* 0x000e640008001005 */
[----:B-1----:R-:W-:Y:S05]  /*2850*/  @P0 BRA `(.L_x_44) ;  /* 0x0000000000080947 */ /* 0x002fea0003800000 */
[----:B------:R-:W1:Y:S02]  /*2860*/  SYNCS.PHASECHK.TRANS64.TRYWAIT P0, [UR5+0x80], R2 ;  /* 0x00008002ff0075a7 */ /* 0x000e640008001105 */
[----:B-1----:R-:W-:Y:S05]  /*2870*/  @!P0 BRA `(.L_x_45) ;  /* 0x0000004400d48947 */ /* 0x002fea0003800000 */
.L_x_44:
[----:B------:R-:W-:-:S04]  /*2880*/  UIADD3 UR4, UPT, UPT, UR6, 0x1, URZ ;  /* 0x0000000106047890 */ /* 0x000fc8000fffe0ff */
[----:B------:R-:W-:-:S04]  /*2890*/  UISETP.NE.AND UP0, UPT, UR4, 0x2, UPT ;  /* 0x000000020400788c */ /* 0x000fc8000bf05270 */
[----:B------:R-:W-:Y:S02]  /*28a0*/  USEL UR7, URZ, 0x1, UP0 ;  /* 0x00000001ff077887 */ /* 0x000fe40008000000 */
[----:B------:R-:W-:-:S04]  /*28b0*/  USEL UR4, UR4, URZ, UP0 ;  /* 0x000000ff04047287 */ /* 0x000fc80008000000 */
[----:B------:R-:W-:Y:S01]  /*28c0*/  ULEA UR4, UR4, UR37, 0x3 ;  /* 0x0000002504047291 */ /* 0x000fe2000f8e18ff */
[----:B-1----:R-:W-:-:S04]  /*28d0*/  LOP3.LUT R2, R12, UR7, RZ, 0x3c, !PT ;  /* 0x000000070c027c12 */ /* 0x002fc8000f8e3cff */
[----:B------:R-:W-:-:S04]  /*28e0*/  SHF.L.U32 R0, R2, 0x1f, RZ ;  /* 0x0000001f02007819 */ /* 0x000fc800000006ff */
[----:B------:R-:W1:Y:S02]  /*28f0*/  SYNCS.PHASECHK.TRANS64 P0, [UR4+0x80], R0 ;  /* 0x00008000ff0075a7 */ /* 0x000e640008001004 */
[----:B-1----:R-:W-:Y:S05]  /*2900*/  @P0 EXIT ;  /* 0x000000000000094d */ /* 0x002fea0003800000 */
[----:B------:R-:W-:Y:S02]  /*2910*/  SHF.L.U32 R2, R2, 0x1f, RZ ;  /* 0x0000001f02027819 */ /* 0x000fe400000006ff */
[----:B------:R-:W-:-:S07]  /*2920*/  MOV R0, UR4 ;  /* 0x0000000400007c02 */ /* 0x000fce0008000f00 */
.L_x_46:
[----:B-1----:R1:W2:Y:S02]  /*2930*/  SYNCS.PHASECHK.TRANS64.TRYWAIT P0, [R0+URZ+0x80], R2 ;  /* 0x00008002000075a7 */ /* 0x0022a400080011ff */
[----:B--2---:R-:W-:Y:S05]  /*2940*/  @!P0 NANOSLEEP.SYNCS 0x989680 ;  /* 0x009896800000895d */ /* 0x004fea0003900000 */
[----:B------:R-:W2:Y:S02]  /*2950*/  @!P0 SYNCS.PHASECHK.TRANS64 P0, [R0+URZ+0x80], R2 ;  /* 0x00008002000085a7 */ /* 0x000ea400080010ff */
[----:B--2---:R-:W-:Y:S05]  /*2960*/  @P0 EXIT ;  /* 0x000000000000094d */ /* 0x004fea0003800000 */
[----:B------:R-:W-:Y:S05]  /*2970*/  BRA `(.L_x_46) ;  /* 0xfffffffc00ec7947 */ /* 0x000fea000383ffff */
.L_x_39:
[----:B------:R-:W-:-:S09]  /*2980*/  UISETP.NE.AND UP1, UPT, UR8, URZ, UPT ;  /* 0x000000ff0800728c */ /* 0x000fd2000bf25270 */
[----:B------:R-:W-:Y:S05]  /*2990*/  BRA.U UP1, `(.L_x_47) ;  /* 0x0000000d01cc7547 */ /* 0x000fea000b800000 */
[----:B------:R-:W-:Y:S01]  /*29a0*/  UMOV UR4, 0x40 ;  /* 0x0000004000047882 */ /* 0x000fe20000000000 */
[----:B------:R-:W-:Y:S01]  /*29b0*/  NOP ;  /* 0x0000000000007918 */ /* 0x000fe20000000000 */
[----:B------:R-:W-:Y:S01]  /*29c0*/  ULEA UR4, UR37, UR4, 0x18 ;  /* 0x0000000425047291 */ /* 0x000fe2000f8ec0ff */
[----:B------:R-:W-:Y:S02]  /*29d0*/  UMOV UR5, 0x400 ;  /* 0x0000040000057882 */ /* 0x000fe40000000000 */
[----:B------:R-:W-:-:S06]  /*29e0*/  ULEA UR37, UR37, UR5, 0x18 ;  /* 0x0000000525257291 */ /* 0x000fcc000f8ec0ff */
[----:B------:R-:W1:Y:S02]  /*29f0*/  LDS.U8 R0, [UR4+0x1c] ;  /* 0x00001c04ff007984 */ /* 0x000e640008000000 */
[----:B-1----:R-:W-:-:S13]  /*2a00*/  ISETP.NE.AND P0, PT, R0, RZ, PT ;  /* 0x000000ff0000720c */ /* 0x002fda0003f05270 */
[----:B------:R-:W-:Y:S05]  /*2a10*/  @P0 BRA `(.L_x_48) ;  /* 0x0000000000580947 */ /* 0x000fea0003800000 */
[----:B------:R-:W-:-:S13]  /*2a20*/  ELECT P0, URZ, PT ;  /* 0x0000000000ff782f */ /* 0x000fda0003800000 */
[----:B------:R-:W-:Y:S05]  /*2a30*/  @!P0 BRA `(.L_x_49) ;  /* 0x0000000000608947 */ /* 0x000fea0003800000 */
[----:B------:R-:W-:Y:S01]  /*2a40*/  UMOV UR5, 0x10 ;  /* 0x0000001000057882 */ /* 0x000fe20000000000 */
[----:B------:R-:W-:Y:S01]  /*2a50*/  HFMA2 R0, -RZ, RZ, 0, 5.9604644775390625e-08 ;  /* 0x00000001ff007431 */ /* 0x000fe200000001ff */
[----:B------:R-:W-:-:S03]  /*2a60*/  MOV R2, 0xffff ;  /* 0x0000ffff00027802 */ /* 0x000fc60000000f00 */
[----:B------:R-:W-:Y:S04]  /*2a70*/  DEPBAR.LE SB1, 0x36 ;  /* 0x00009d800000791a */ /* 0x000fe80000000000 */
[----:B------:R-:W1:Y:S02]  /*2a80*/  UTCATOMSWS.FIND_AND_SET.ALIGN UP0, UR5, UR5 ;  /* 0x00000005000575e3 */ /* 0x000e640008000800 */
[----:B-1----:R-:W-:Y:S01]  /*2a90*/  MOV R3, UR5 ;  /* 0x0000000500037c02 */ /* 0x002fe20008000f00 */
[----:B------:R-:W-:Y:S06]  /*2aa0*/  BRA.U UP0, `(.L_x_50) ;  /* 0x0000000100187547 */ /* 0x000fec000b800000 */
.L_x_51:
[----:B------:R-:W-:Y:S05]  /*2ab0*/  NANOSLEEP 0x64 ;  /* 0x000000640000795d */ /* 0x000fea0003800000 */
[----:B------:R-:W-:-:S05]  /*2ac0*/  UMOV UR5, 0x10 ;  /* 0x0000001000057882 */ /* 0x000fca0000000000 */
[----:B------:R-:W-:Y:S04]  /*2ad0*/  DEPBAR.LE SB1, 0x36 ;  /* 0x00009d800000791a */ /* 0x000fe80000000000 */
[----:B------:R-:W1:Y:S02]  /*2ae0*/  UTCATOMSWS.FIND_AND_SET.ALIGN UP0, UR5, UR5 ;  /* 0x00000005000575e3 */ /* 0x000e640008000800 */
[----:B-1----:R-:W-:Y:S01]  /*2af0*/  MOV R3, UR5 ;  /* 0x0000000500037c02 */ /* 0x002fe20008000f00 */
[----:B------:R-:W-:Y:S05]  /*2b00*/  BRA.U !UP0, `(.L_x_51) ;  /* 0xfffffffd08e87547 */ /* 0x000fea000b83ffff */
.L_x_50:
[-C--:B------:R-:W-:Y:S02]  /*2b10*/  SHF.L.U32 R2, R2, R3.reuse, RZ ;  /* 0x0000000302027219 */ /* 0x080fe400000006ff */
[----:B------:R-:W-:Y:S01]  /*2b20*/  SHF.L.U32 R0, R0, R3, RZ ;  /* 0x0000000300007219 */ /* 0x000fe200000006ff */
[----:B------:R-:W-:Y:S02]  /*2b30*/  IMAD.SHL.U32 R3, R3, 0x20, RZ ;  /* 0x0000002003037824 */ /* 0x000fe400078e00ff */
[----:B------:R1:W-:Y:S04]  /*2b40*/  ATOMS.OR RZ, [UR4+0x14], R2 ;  /* 0x00001402ffff798c */ /* 0x0003e8000b000004 */
[----:B------:R1:W-:Y:S04]  /*2b50*/  ATOMS.OR RZ, [UR4+0x18], R0 ;  /* 0x00001800ffff798c */ /* 0x0003e8000b000004 */
[----:B------:R1:W-:Y:S01]  /*2b60*/  STS [UR37+0x120], R3 ;  /* 0x00012003ff007988 */ /* 0x0003e20008000825 */
[----:B------:R-:W-:Y:S05]  /*2b70*/  BRA `(.L_x_49) ;  /* 0x0000000000107947 */ /* 0x000fea0003800000 */
.L_x_48:
[----:B------:R-:W-:Y:S02]  /*2b80*/  MOV R0, 0xffffffff ;  /* 0xffffffff00007802 */ /* 0x000fe40000000f00 */
[----:B------:R-:W-:-:S03]  /*2b90*/  MOV R2, 0x2bc0 ;  /* 0x00002bc000027802 */ /* 0x000fc60000000f00 */
[----:B------:R1:W-:Y:S04]  /*2ba0*/  STS [UR37+0x120], R0 ;  /* 0x00012000ff007988 */ /* 0x0003e80008000825 */
[----:B-1-3-5:R-:W-:Y:S05]  /*2bb0*/  CALL.REL.NOINC `($__internal_1_$__cuda_sm10x_tcgen05_guardrail_trap_phase_invalid_during_alloc) ;  /* 0x0000004800a87944 */ /* 0x02afea0003c00000 */
.L_x_49:
[----:B------:R-:W-:Y:S05]  /*2bc0*/  WARPSYNC.ALL ;  /* 0x0000000000007948 */ /* 0x000fea0003800000 */
[----:B------:R-:W2:Y:S01]  /*2bd0*/  S2UR UR5, SR_CgaCtaId ;  /* 0x00000000000579c3 */ /* 0x000ea20000008800 */
[----:B------:R-:W-:Y:S01]  /*2be0*/  UMOV UR4, 0x400 ;  /* 0x0000040000047882 */ /* 0x000fe20000000000 */
[----:B------:R-:W-:-:S06]  /*2bf0*/  NOP ;  /* 0x0000000000007918 */ /* 0x000fcc0000000000 */
[----:B------:R-:W-:Y:S06]  /*2c00*/  BAR.ARV 0x6, 0xa0 ;  /* 0x0182800000007b1d */ /* 0x000fec0000002000 */
[----:B------:R-:W4:Y:S01]  /*2c10*/  LDCU UR7, c[0x0][0x38c] ;  /* 0x00007180ff0777ac */ /* 0x000f220008000800 */
[----:B------:R-:W-:Y:S01]  /*2c20*/  IMAD.MOV.U32 R11, RZ, RZ, 0x1 ;  /* 0x00000001ff0b7424 */ /* 0x000fe200078e00ff */
[----:B------:R-:W-:Y:S01]  /*2c30*/  CS2R R8, SRZ ;  /* 0x0000000000087805 */ /* 0x000fe2000001ff00 */
[----:B------:R-:W-:Y:S01]  /*2c40*/  IMAD.MOV.U32 R10, RZ, RZ, RZ ;  /* 0x000000ffff0a7224 */ /* 0x000fe200078e00ff */
[----:B------:R-:W3:Y:S01]  /*2c50*/  LDCU UR6, c[0x0][0x38c] ;  /* 0x00007180ff0677ac */ /* 0x000ee20008000800 */
[----:B------:R-:W-:Y:S01]  /*2c60*/  UMOV UR15, URZ ;  /* 0x000000ff000f7c82 */ /* 0x000fe20008000000 */
[----:B------:R-:W-:Y:S01]  /*2c70*/  UMOV UR14, URZ ;  /* 0x000000ff000e7c82 */ /* 0x000fe20008000000 */
[----:B--2---:R-:W-:Y:S01]  /*2c80*/  ULEA UR5, UR5, UR4, 0x18 ;  /* 0x0000000405057291 */ /* 0x004fe2000f8ec0ff */
[----:B------:R-:W-:Y:S01]  /*2c90*/  UMOV UR24, 0x0 ;  /* 0x0000000000187882 */ /* 0x000fe20000000000 */
[----:B------:R-:W-:-:S02]  /*2ca0*/  UMOV UR25, 0x4100490 ;  /* 0x0410049000197882 */ /* 0x000fc40000000000 */
[----:B------:R-:W-:Y:S02]  /*2cb0*/  UIADD3 UR10, UPT, UPT, UR5, 0x3400, URZ ;  /* 0x00003400050a7890 */ /* 0x000fe4000fffe0ff */
[----:B------:R-:W-:Y:S02]  /*2cc0*/  UIADD3 UR11, UPT, UPT, UR5, 0x9400, URZ ;  /* 0x00009400050b7890 */ /* 0x000fe4000fffe0ff */
[----:B----4-:R-:W-:Y:S01]  /*2cd0*/  UIADD3 UR7, UPT, UPT, UR7, 0x3f, URZ ;  /* 0x0000003f07077890 */ /* 0x010fe2000fffe0ff */
[----:B-1----:R-:W1:Y:S01]  /*2ce0*/  LDS R0, [UR5+0x120] ;  /* 0x00012005ff007984 */ /* 0x002e620008000800 */
[----:B------:R-:W-:Y:S02]  /*2cf0*/  USHF.R.U32.HI UR10, URZ, 0x4, UR10 ;  /* 0x00000004ff0a7899 */ /* 0x000fe4000801160a */
[----:B------:R-:W-:Y:S02]  /*2d00*/  USHF.R.S32.HI UR4, URZ, 0x1f, UR7 ;  /* 0x0000001fff047899 */ /* 0x000fe40008011407 */
[----:B------:R-:W-:-:S02]  /*2d10*/  USHF.R.U32.HI UR11, URZ, 0x4, UR11 ;  /* 0x00000004ff0b7899 */ /* 0x000fc4000801160b */
[----:B------:R-:W-:Y:S02]  /*2d20*/  ULEA.HI UR4, UR4, UR7, URZ, 0x6 ;  /* 0x0000000704047291 */ /* 0x000fe4000f8f30ff */
[----:B------:R-:W-:Y:S02]  /*2d30*/  ULOP3.LUT UR10, UR10, 0x3fff, URZ, 0xc0, !UPT ;  /* 0x00003fff0a0a7892 */ /* 0x000fe4000f8ec0ff */
[----:B------:R-:W-:Y:S02]  /*2d40*/  USHF.R.S32.HI UR4, URZ, 0x6, UR4 ;  /* 0x00000006ff047899 */ /* 0x000fe40008011404 */
[----:B------:R-:W-:Y:S02]  /*2d50*/  ULOP3.LUT UR11, UR11, 0x3fff, URZ, 0xc0, !UPT ;  /* 0x00003fff0b0b7892 */ /* 0x000fe4000f8ec0ff */
[----:B------:R-:W-:Y:S01]  /*2d60*/  UISETP.LT.AND UP0, UPT, UR4, 0x1, UPT ;  /* 0x000000010400788c */ /* 0x000fe2000bf01270 */
[----:B------:R-:W-:Y:S01]  /*2d70*/  UMOV UR22, 0x0 ;  /* 0x0000000000167882 */ /* 0x000fe20000000000 */
[----:B------:R-:W-:-:S02]  /*2d80*/  UMOV UR23, 0x4100490 ;  /* 0x0410049000177882 */ /* 0x000fc40000000000 */
[----:B------:R-:W-:Y:S02]  /*2d90*/  USEL UR9, UR4, 0x1, !UP0 ;  /* 0x0000000104097887 */ /* 0x000fe4000c000000 */
[----:B------:R-:W-:Y:S02]  /*2da0*/  ULOP3.LUT UR10, UR10, 0x10000, URZ, 0xfc, !UPT ;  /* 0x000100000a0a7892 */ /* 0x000fe4000f8efcff */
[----:B------:R-:W-:Y:S02]  /*2db0*/  ULOP3.LUT UR11, UR11, 0x10000, URZ, 0xfc, !UPT ;  /* 0x000100000b0b7892 */ /* 0x000fe4000f8efcff */
[----:B------:R-:W-:Y:S02]  /*2dc0*/  UIADD3 UR9, UPT, UPT, -UR9, URZ, URZ ;  /* 0x000000ff09097290 */ /* 0x000fe4000fffe1ff */
[----:B---3--:R-:W-:Y:S01]  /*2dd0*/  UISETP.GE.AND UP3, UPT, UR6, 0x1, UPT ;  /* 0x000000010600788c */ /* 0x008fe2000bf66270 */
[----:B------:R-:W-:Y:S01]  /*2de0*/  UMOV UR20, 0x0 ;  /* 0x0000000000147882 */ /* 0x000fe20000000000 */
[----:B------:R-:W-:Y:S01]  /*2df0*/  UMOV UR21, 0x4100490 ;  /* 0x0410049000157882 */ /* 0x000fe20000000000 */
[----:B------:R-:W-:Y:S01]  /*2e00*/  UMOV UR18, 0x0 ;  /* 0x0000000000127882 */ /* 0x000fe20000000000 */
[----:B------:R-:W-:Y:S01]  /*2e10*/  UMOV UR19, 0x4100490 ;  /* 0x0410049000137882 */ /* 0x000fe20000000000 */
[----:B-1----:R-:W-:-:S15]  /*2e20*/  R2UR UR16, R0 ;  /* 0x00000000001072ca */ /* 0x002fde00000e0000 */
.L_x_58:
[----:B------:R-:W-:Y:S02]  /*2e30*/  LEA R0, R10, UR5, 0x3 ;  /* 0x000000050a007c11 */ /* 0x000fe4000f8e18ff */
[----:B------:R-:W-:Y:S02]  /*2e40*/  SHF.L.U32 R2, R9, 0x1f, RZ ;  /* 0x0000001f09027819 */ /* 0x000fe400000006ff */
[----:B------:R-:W-:Y:S01]  /*2e50*/  PLOP3.LUT P0, PT, PT, PT, UP3, 0x80, 0x8 ;  /* 0x000000000008781c */ /* 0x000fe20003f0f038 */
[----:B------:R-:W-:Y:S01]  /*2e60*/  VIADD R3, R0, 0x80 ;  /* 0x0000008000037836 */ /* 0x000fe20000000000 */
[----:B-1----:R-:W1:Y:S02]  /*2e70*/  SYNCS.PHASECHK.TRANS64.TRYWAIT P1, [R0+URZ+0x70], R2 ;  /* 0x00007002000075a7 */ /* 0x002e6400080211ff */
[----:B-1-3--:R-:W-:Y:S09]  /*2e80*/  @!P1 BRA `(.L_x_52) ;  /* 0x0000004000689947 */ /* 0x00aff20003800000 */
.L_x_127:
[----:B------:R-:W-:Y:S01]  /*2e90*/  LEA R4, R10, UR5, 0x4 ;  /* 0x000000050a047c11 */ /* 0x000fe2000f8e20ff */
[----:B------:R-:W-:Y:S01]  /*2ea0*/  @UP3 ULEA UR6, UR14, UR5, 0x3 ;  /* 0x000000050e063291 */ /* 0x000fe2000f8e18ff */
[----:B------:R-:W-:Y:S01]  /*2eb0*/  PLOP3.LUT P2, PT, PT, PT, PT, 0x80, 0x8 ;  /* 0x000000000008781c */ /* 0x000fe20003f4f070 */
[----:B------:R-:W-:Y:S01]  /*2ec0*/  ULEA UR7, UR15, UR5, 0x3 ;  /* 0x000000050f077291 */ /* 0x000fe2000f8e18ff */
[----:B------:R-:W-:Y:S02]  /*2ed0*/  PRMT R3, RZ, 0x654, R3 ;  /* 0x00000654ff037816 */ /* 0x000fe40000000003 */
[----:B------:R-:W2:Y:S01]  /*2ee0*/  LDS.128 R4, [R4+0x100] ;  /* 0x0001000004047984 */ /* 0x000ea20000000c00 */
[----:B-1----:R-:W-:Y:S02]  /*2ef0*/  @P0 SHF.L.U32 R2, R8, 0x1f, RZ ;  /* 0x0000001f08020819 */ /* 0x002fe400000006ff */
[----:B------:R-:W-:Y:S01]  /*2f00*/  SHF.L.U32 R0, R11, 0x1f, RZ ;  /* 0x0000001f0b007819 */ /* 0x000fe200000006ff */
[----:B------:R-:W-:Y:S01]  /*2f10*/  @!PT LDS RZ, [RZ] ;  /* 0x00000000fffff984 */ /* 0x000fe20000000800 */
[----:B------:R-:W-:Y:S01]  /*2f20*/  @!PT LDS RZ, [RZ] ;  /* 0x00000000fffff984 */ /* 0x000fe20000000800 */
[----:B------:R-:W-:Y:S01]  /*2f30*/  @!PT LDS RZ, [RZ] ;  /* 0x00000000fffff984 */ /* 0x000fe20000000800 */
[----:B------:R-:W-:Y:S01]  /*2f40*/  @!PT LDS RZ, [RZ] ;  /* 0x00000000fffff984 */ /* 0x000fe20000000800 */
[----:B------:R1:W-:Y:S06]  /*2f50*/  MEMBAR.ALL.CTA ;  /* 0x0000000000007992 */ /* 0x0003ec0000008000 */
[----:B-1----:R-:W1:Y:S02]  /*2f60*/  FENCE.VIEW.ASYNC.S ;  /* 0x00000000000073c6 */ /* 0x002e640000000000 */
[----:B-1----:R1:W-:Y:S01]  /*2f70*/  SYNCS.ARRIVE.TRANS64.RED.A1T0 RZ, [R3+URZ], RZ ;  /* 0x000000ff03ff79a7 */ /* 0x0023e200081004ff */
[----:B------:R1:W3:Y:S01]  /*2f80*/  @P0 SYNCS.PHASECHK.TRANS64.TRYWAIT P2, [UR6], R2 ;  /* 0x00000002ff0005a7 */ /* 0x0002e20008041106 */
[----:B------:R-:W-:Y:S01]  /*2f90*/  ULEA.HI UR6, UR15, UR15, URZ, 0x1 ;  /* 0x0000000f0f067291 */ /* 0x000fe2000f8f08ff */
[----:B--2---:R-:W-:-:S03]  /*2fa0*/  LOP3.LUT P1, RZ, R6, 0x1, RZ, 0xc0, !PT ;  /* 0x0000000106ff7812 */ /* 0x004fc6000782c0ff */
[----:B------:R-:W-:Y:S02]  /*2fb0*/  USHF.L.U32 UR8, UR6, 0x5, URZ ;  /* 0x0000000506087899 */ /* 0x000fe400080006ff */
[----:B------:R-:W-:Y:S02]  /*2fc0*/  ULOP3.LUT UR6, UR6, 0xffe, URZ, 0xc0, !UPT ;  /* 0x00000ffe06067892 */ /* 0x000fe4000f8ec0ff */
[----:B------:R-:W-:Y:S02]  /*2fd0*/  ULOP3.LUT UR8, UR8, 0xffffffc0, URZ, 0xc0, !UPT ;  /* 0xffffffc008087892 */ /* 0x000fe4000f8ec0ff */
[----:B------:R-:W-:Y:S02]  /*2fe0*/  UIADD3 UR6, UPT, UPT, -UR6, UR15, URZ ;  /* 0x0000000f06067290 */ /* 0x000fe4000fffe1ff */
[----:B------:R-:W-:Y:S01]  /*2ff0*/  UIADD3 UR8, UPT, UPT, UR16, UR8, URZ ;  /* 0x0000000810087290 */ /* 0x000fe2000fffe0ff */
[----:B------:R-:W2:Y:S03]  /*3000*/  SYNCS.PHASECHK.TRANS64.TRYWAIT P0, [UR7+0xb0], R0 ;  /* 0x0000b000ff0075a7 */ /* 0x000ea60008001107 */
[----:B------:R-:W-:Y:S01]  /*3010*/  ULEA UR8, UR6, UR8, 0x14 ;  /* 0x0000000806087291 */ /* 0x000fe2000f8ea0ff */
[----:B-123--:R-:W-:Y:S11]  /*3020*/  @!P0 BRA `(.L_x_53) ;  /* 0x0000004000148947 */ /* 0x00eff60003800000 */
.L_x_129:
[----:B------:R-:W-:Y:S01]  /*3030*/  IADD3 R10, PT, PT, R10, 0x1, RZ ;  /* 0x000000010a0a7810 */ /* 0x000fe20007ffe0ff */
[----:B------:R-:W-:Y:S06]  /*3040*/  BRA.U !UP3, `(.L_x_54) ;  /* 0x000000010bc07547 */ /* 0x000fec000b800000 */
[----:B------:R-:W-:Y:S01]  /*3050*/  UPLOP3.LUT UP4, UPT, UPT, UPT, UPT, 0x40, 0x4 ;  /* 0x000000000004789c */ /* 0x000fe20003f8e870 */
[----:B------:R-:W-:Y:S01]  /*3060*/  UMOV UR13, UR9 ;  /* 0x00000009000d7c82 */ /* 0x000fe20008000000 */
[----:B------:R-:W-:Y:S01]  /*3070*/  UMOV UR12, UR4 ;  /* 0x00000004000c7c82 */ /* 0x000fe20008000000 */
[----:B------:R-:W-:-:S08]  /*3080*/  UMOV UR17, UR14 ;  /* 0x0000000e00117c82 */ /* 0x000fd00008000000 */
.L_x_57:
[----:B------:R-:W-:Y:S02]  /*3090*/  UIADD3 UR13, UPT, UPT, UR13, 0x1, URZ ;  /* 0x000000010d0d7890 */ /* 0x000fe4000fffe0ff */
[----:B--2---:R-:W-:Y:S02]  /*30a0*/  ULEA UR6, UR17, UR5, 0x3 ;  /* 0x0000000511067291 */ /* 0x004fe4000f8e18ff */
[----:B------:R-:W-:Y:S01]  /*30b0*/  UISETP.NE.AND UP0, UPT, UR13, URZ, UPT ;  /* 0x000000ff0d00728c */ /* 0x000fe2000bf05270 */
[----:B---3--:R-:W-:Y:S10]  /*30c0*/  @P2 BRA `(.L_x_55) ;  /* 0x00000000000c2947 */ /* 0x008ff40003800000 */
[----:B-1----:R-:W-:Y:S04]  /*30d0*/  SHF.L.U32 R2, R8, 0x1f, RZ ;  /* 0x0000001f08027819 */ /* 0x002fe800000006ff */
[----:B------:R-:W1:Y:S02]  /*30e0*/  SYNCS.PHASECHK.TRANS64.TRYWAIT P0, [UR6], R2 ;  /* 0x00000002ff0075a7 */ /* 0x000e640008001106 */
[----:B-1----:R-:W-:Y:S05]  /*30f0*/  @!P0 BRA `(.L_x_56) ;  /* 0x0000003c00f88947 */ /* 0x002fea0003800000 */
.L_x_55:
[----:B------:R-:W-:Y:S01]  /*3100*/  UISETP.NE.AND UP1, UPT, UR12, 0x1, UPT ;  /* 0x000000010c00788c */ /* 0x000fe2000bf25270 */
[----:B------:R-:W-:Y:S01]  /*3110*/  PLOP3.LUT P2, PT, PT, PT, PT, 0x80, 0x8 ;  /* 0x000000000008781c */ /* 0x000fe20003f4f070 */
[----:B------:R-:W-:Y:S02]  /*3120*/  UIADD3 UR14, UPT, UPT, UR17, 0x1, URZ ;  /* 0x00000001110e7890 */ /* 0x000fe4000fffe0ff */
[----:B------:R-:W-:Y:S02]  /*3130*/  ULEA UR28, UR17, UR11, 0x9 ;  /* 0x0000000b111c7291 */ /* 0x000fe4000f8e48ff */
[----:B------:R-:W-:Y:S01]  /*3140*/  UISETP.NE.AND UP2, UPT, UR14, 0x3, UPT ;  /* 0x000000030e00788c */ /* 0x000fe2000bf45270 */
[----:B------:R-:W-:Y:S01]  /*3150*/  PLOP3.LUT P0, PT, PT, PT, UP1, 0x80, 0x8 ;  /* 0x000000000008781c */ /* 0x000fe20003f0f018 */
[----:B------:R-:W-:Y:S02]  /*3160*/  UIADD3 UR40, UPT, UPT, UR28, 0x2, URZ ;  /* 0x000000021c287890 */ /* 0x000fe4000fffe0ff */
[----:B------:R-:W-:Y:S02]  /*3170*/  USEL UR27, URZ, 0x1, UP2 ;  /* 0x00000001ff1b7887 */ /* 0x000fe40009000000 */
[----:B------:R-:W-:Y:S02]  /*3180*/  USEL UR14, UR14, URZ, UP2 ;  /* 0x000000ff0e0e7287 */ /* 0x000fe40009000000 */
[----:B------:R-:W-:Y:S02]  /*3190*/  UIADD3 UR36, UPT, UPT, UR28, 0x4, URZ ;  /* 0x000000041c247890 */ /* 0x000fe4000fffe0ff */
[----:B------:R-:W-:Y:S01]  /*31a0*/  @UP1 ULEA UR26, UR14, UR5, 0x3 ;  /* 0x000000050e1a1291 */ /* 0x000fe2000f8e18ff */
[----:B------:R-:W-:Y:S01]  /*31b0*/  LOP3.LUT R8, R8, UR27, RZ, 0x3c, !PT ;  /* 0x0000001b08087c12 */ /* 0x000fe2000f8e3cff */
[----:B------:R-:W-:Y:S02]  /*31c0*/  UIADD3 UR32, UPT, UPT, UR28, 0x6, URZ ;  /* 0x000000061c207890 */ /* 0x000fe4000fffe0ff */
[----:B------:R-:W-:Y:S01]  /*31d0*/  UIADD3 UR6, UPT, UPT, UR6, 0x18, URZ ;  /* 0x0000001806067890 */ /* 0x000fe2000fffe0ff */
[----:B-1----:R-:W-:Y:S01]  /*31e0*/  @P0 SHF.L.U32 R0, R8, 0x1f, RZ ;  /* 0x0000001f08000819 */ /* 0x002fe200000006ff */
[----:B------:R-:W-:Y:S01]  /*31f0*/  UIADD3 UR12, UPT, UPT, UR12, -0x1, URZ ;  /* 0xffffffff0c0c7890 */ /* 0x000fe2000fffe0ff */
[----:B------:R-:W-:Y:S02]  /*3200*/  UMOV UR29, 0x40004040 ;  /* 0x40004040001d7882 */ /* 0x000fe40000000000 */
[----:B------:R2:W3:Y:S01]  /*3210*/  @P0 SYNCS.PHASECHK.TRANS64.TRYWAIT P2, [UR26], R0 ;  /* 0x00000000ff0005a7 */ /* 0x0004e2000804111a */
[----:B------:R-:W-:Y:S01]  /*3220*/  ULEA UR26, UR17, UR10, 0x9 ;  /* 0x0000000a111a7291 */ /* 0x000fe2000f8e48ff */
[----:B------:R-:W-:Y:S01]  /*3230*/  UMOV UR27, 0x40004040 ;  /* 0x40004040001b7882 */ /* 0x000fe20000000000 */
[----:B------:R-:W-:Y:S02]  /*3240*/  UMOV UR41, 0x40004040 ;  /* 0x4000404000297882 */ /* 0x000fe40000000000 */
[----:B------:R-:W-:Y:S02]  /*3250*/  UIADD3 UR38, UPT, UPT, UR26, 0x2, URZ ;  /* 0x000000021a267890 */ /* 0x000fe4000fffe0ff */
[----:B------:R-:W-:Y:S02]  /*3260*/  UIADD3 UR34, UPT, UPT, UR26, 0x4, URZ ;  /* 0x000000041a227890 */ /* 0x000fe4000fffe0ff */
[----:B------:R-:W-:Y:S01]  /*3270*/  UIADD3 UR30, UPT, UPT, UR26, 0x6, URZ ;  /* 0x000000061a1e7890 */ /* 0x000fe2000fffe0ff */
[----:B------:R2:W-:Y:S01]  /*3280*/  UTCHMMA gdesc[UR26], gdesc[UR28], tmem[UR8], tmem[UR24], idesc[UR25], UP4 ;  /* 0x00ff181c1a0075ea */ /* 0x0005e2000a000008 */
[----:B------:R-:W-:Y:S01]  /*3290*/  UPLOP3.LUT UP4, UPT, UPT, UPT, UPT, 0x80, 0x8 ;  /* 0x000000000008789c */ /* 0x000fe20003f8f070 */
[----:B------:R-:W-:Y:S01]  /*32a0*/  UMOV UR39, 0x40004040 ;  /* 0x4000404000277882 */ /* 0x000fe20000000000 */
[----:B------:R-:W-:Y:S01]  /*32b0*/  UMOV UR37, 0x40004040 ;  /* 0x4000404000257882 */ /* 0x000fe20000000000 */
[----:B------:R2:W-:Y:S01]  /*32c0*/  UTCHMMA gdesc[UR38], gdesc[UR40], tmem[UR8], tmem[UR22], idesc[UR23], UPT ;  /* 0x00ff1628260075ea */ /* 0x0005e2000b800008 */
[----:B------:R-:W-:Y:S01]  /*32d0*/  UMOV UR35, 0x40004040 ;  /* 0x4000404000237882 */ /* 0x000fe20000000000 */
[----:B------:R-:W-:Y:S01]  /*32e0*/  UMOV UR33, 0x40004040 ;  /* 0x4000404000217882 */ /* 0x000fe20000000000 */
[----:B------:R-:W-:Y:S01]  /*32f0*/  UMOV UR31, 0x40004040 ;  /* 0x40004040001f7882 */ /* 0x000fe20000000000 */
[----:B------:R2:W-:Y:S01]  /*3300*/  UTCHMMA gdesc[UR34], gdesc[UR36], tmem[UR8], tmem[UR20], idesc[UR21], UPT ;  /* 0x00ff1424220075ea */ /* 0x0005e2000b800008 */
[----:B------:R2:W-:Y:S01]  /*3310*/  UTCHMMA gdesc[UR30], gdesc[UR32], tmem[UR8], tmem[UR18], idesc[UR19], UPT ;  /* 0x00ff12201e0075ea */ /* 0x0005e2000b800008 */
[----:B------:R2:W-:Y:S01]  /*3320*/  UTCBAR [UR6], URZ ;  /* 0x000000ff060073e9 */ /* 0x0005e200080000ff */
[----:B------:R-:W-:Y:S01]  /*3330*/  UMOV UR17, UR14 ;  /* 0x0000000e00117c82 */ /* 0x000fe20008000000 */
[----:B------:R-:W-:Y:S05]  /*3340*/  BRA.U UP0, `(.L_x_57) ;  /* 0xfffffffd00507547 */ /* 0x000fea000b83ffff */
.L_x_54:
[----:B------:R-:W-:Y:S01]  /*3350*/  UIADD3 UR15, UPT, UPT, UR15, 0x1, URZ ;  /* 0x000000010f0f7890 */ /* 0x000fe2000fffe0ff */
[C---:B------:R-:W-:Y:S01]  /*3360*/  ISETP.NE.AND P0, PT, R10.reuse, 0x2, PT ;  /* 0x000000020a00780c */ /* 0x040fe20003f05270 */
[----:B------:R-:W-:Y:S02]  /*3370*/  UIADD3 UR7, UPT, UPT, UR7, 0x90, URZ ;  /* 0x0000009007077890 */ /* 0x000fe4000fffe0ff */
[----:B------:R-:W-:Y:S01]  /*3380*/  UISETP.NE.AND UP0, UPT, UR15, 0x4, UPT ;  /* 0x000000040f00788c */ /* 0x000fe2000bf05270 */
[----:B-12---:R-:W-:Y:S02]  /*3390*/  SEL R0, RZ, 0x1, P0 ;  /* 0x00000001ff007807 */ /* 0x006fe40000000000 */
[----:B------:R-:W-:Y:S01]  /*33a0*/  SEL R10, R10, RZ, P0 ;  /* 0x000000ff0a0a7207 */ /* 0x000fe20000000000 */
[----:B------:R-:W-:Y:S01]  /*33b0*/  USEL UR6, URZ, 0x1, UP0 ;  /* 0x00000001ff067887 */ /* 0x000fe20008000000 */
[----:B------:R-:W-:Y:S01]  /*33c0*/  LOP3.LUT R9, R9, R0, RZ, 0x3c, !PT ;  /* 0x0000000009097212 */ /* 0x000fe200078e3cff */
[----:B------:R-:W-:Y:S01]  /*33d0*/  USEL UR15, UR15, URZ, UP0 ;  /* 0x000000ff0f0f7287 */ /* 0x000fe20008000000 */
[----:B------:R1:W-:Y:S03]  /*33e0*/  UTCBAR [UR7], URZ ;  /* 0x000000ff070073e9 */ /* 0x0003e600080000ff */
[----:B------:R-:W-:Y:S01]  /*33f0*/  LOP3.LUT R11, R11, UR6, RZ, 0x3c, !PT ;  /* 0x000000060b0b7c12 */ /* 0x000fe2000f8e3cff */
[----:B------:R-:W-:Y:S07]  /*3400*/  @P1 BRA `(.L_x_58) ;  /* 0xfffffff800881947 */ /* 0x000fee000383ffff */
[----:B------:R-:W2:Y:S01]  /*3410*/  S2UR UR4, SR_CgaCtaId ;  /* 0x00000000000479c3 */ /* 0x000ea20000008800 */
[----:B------:R-:W-:Y:S01]  /*3420*/  ELECT P0, URZ, PT ;  /* 0x0000000000ff782f */ /* 0x000fe20003800000 */
[----:B------:R-:W-:Y:S01]  /*3430*/  IMAD.MOV.U32 R0, RZ, RZ, 0x1 ;  /* 0x00000001ff007424 */ /* 0x000fe200078e00ff */
[----:B------:R-:W-:Y:S01]  /*3440*/  UIADD3 UR5, UPT, UPT, UR5, 0xb0, URZ ;  /* 0x000000b005057890 */ /* 0x000fe2000fffe0ff */
[----:B------:R-:W-:Y:S01]  /*3450*/  SHF.L.U32 R2, R11, 0x1f, RZ ;  /* 0x0000001f0b027819 */ /* 0x000fe200000006ff */
[----:B------:R-:W-:-:S03]  /*3460*/  UMOV UR6, 0x40 ;  /* 0x0000004000067882 */ /* 0x000fc60000000000 */
[----:B------:R-:W-:Y:S01]  /*3470*/  UVIRTCOUNT.DEALLOC.SMPOOL 0x80 ;  /* 0x000000800000784c */ /* 0x000fe20000000000 */
[----:B--2---:R-:W-:Y:S02]  /*3480*/  ULEA UR4, UR4, UR6, 0x18 ;  /* 0x0000000604047291 */ /* 0x004fe4000f8ec0ff */
[----:B------:R-:W-:-:S07]  /*3490*/  ULEA UR6, UR15, UR5, 0x3 ;  /* 0x000000050f067291 */ /* 0x000fce000f8e18ff */
[----:B------:R2:W-:Y:S02]  /*34a0*/  @P0 STS.U8 [UR4+0x1c], R0 ;  /* 0x00001c00ff000988 */ /* 0x0005e40008000004 */
[----:B------:R-:W4:Y:S02]  /*34b0*/  SYNCS.PHASECHK.TRANS64.TRYWAIT P0, [UR6], R2 ;  /* 0x00000002ff0075a7 */ /* 0x000f240008001106 */
[----:B--2-4-:R-:W-:Y:S05]  /*34c0*/  @!P0 BRA `(.L_x_59) ;  /* 0x0000003c001c8947 */ /* 0x014fea0003800000 */
.L_x_132:
[----:B-1----:R-:W-:-:S04]  /*34d0*/  UIADD3 UR7, UPT, UPT, UR15, 0x1, URZ ;  /* 0x000000010f077890 */ /* 0x002fc8000fffe0ff */
[----:B------:R-:W-:-:S04]  /*34e0*/  UISETP.NE.AND UP0, UPT, UR7, 0x4, UPT ;  /* 0x000000040700788c */ /* 0x000fc8000bf05270 */
[----:B------:R-:W-:Y:S02]  /*34f0*/  USEL UR8, URZ, 0x1, UP0 ;  /* 0x00000001ff087887 */ /* 0x000fe40008000000 */
[----:B------:R-:W-:-:S04]  /*3500*/  USEL UR7, UR7, URZ, UP0 ;  /* 0x000000ff07077287 */ /* 0x000fc80008000000 */
[----:B------:R-:W-:Y:S01]  /*3510*/  ULEA UR6, UR7, UR5, 0x3 ;  /* 0x0000000507067291 */ /* 0x000fe2000f8e18ff */
[----:B--2---:R-:W-:-:S04]  /*3520*/  LOP3.LUT R2, R11, UR8, RZ, 0x3c, !PT ;  /* 0x000000080b027c12 */ /* 0x004fc8000f8e3cff */
[----:B------:R-:W-:-:S04]  /*3530*/  SHF.L.U32 R3, R2, 0x1f, RZ ;  /* 0x0000001f02037819 */ /* 0x000fc800000006ff */
[----:B------:R-:W1:Y:S02]  /*3540*/  SYNCS.PHASECHK.TRANS64.TRYWAIT P0, [UR6], R3 ;  /* 0x00000003ff0075a7 */ /* 0x000e640008001106 */
[----:B-1----:R-:W-:Y:S05]  /*3550*/  @!P0 BRA `(.L_x_60) ;  /* 0x0000003c00108947 */ /* 0x002fea0003800000 */
.L_x_134:
        /* <DEDUP_REMOVED lines=9> */
.L_x_136:
[----:B------:R-:W-:-:S04]  /*35f0*/  UIADD3 UR7, UPT, UPT, UR7, 0x1, URZ ;  /* 0x0000000107077890 */ /* 0x000fc8000fffe0ff */
[----:B------:R-:W-:-:S04]  /*3600*/  UISETP.NE.AND UP0, UPT, UR7, 0x4, UPT ;  /* 0x000000040700788c */ /* 0x000fc8000bf05270 */
[----:B------:R-:W-:Y:S02]  /*3610*/  USEL UR6, URZ, 0x1, UP0 ;  /* 0x00000001ff067887 */ /* 0x000fe40008000000 */
[----:B------:R-:W-:-:S04]  /*3620*/  USEL UR7, UR7, URZ, UP0 ;  /* 0x000000ff07077287 */ /* 0x000fc80008000000 */
[----:B------:R-:W-:Y:S01]  /*3630*/  ULEA UR7, UR7, UR5, 0x3 ;  /* 0x0000000507077291 */ /* 0x000fe2000f8e18ff */
[----:B------:R-:W-:-:S04]  /*3640*/  LOP3.LUT R2, R2, UR6, RZ, 0x3c, !PT ;  /* 0x0000000602027c12 */ /* 0x000fc8000f8e3cff */
[----:B------:R-:W-:-:S04]  /*3650*/  SHF.L.U32 R2, R2, 0x1f, RZ ;  /* 0x0000001f02027819 */ /* 0x000fc800000006ff */
[----:B------:R-:W2:Y:S02]  /*3660*/  SYNCS.PHASECHK.TRANS64.TRYWAIT P0, [UR7], R2 ;  /* 0x00000002ff0075a7 */ /* 0x000ea40008001107 */
[----:B--2---:R-:W-:Y:S05]  /*3670*/  @!P0 BRA `(.L_x_62) ;  /* 0x0000003800f88947 */ /* 0x004fea0003800000 */
.L_x_138:
[----:B------:R-:W-:Y:S01]  /*3680*/  NOP ;  /* 0x0000000000007918 */ /* 0x000fe20000000000 */
[----:B-1----:R-:W1:Y:S01]  /*3690*/  LDS R0, [UR4+0x14] ;  /* 0x00001404ff007984 */ /* 0x002e620008000800 */
[----:B------:R-:W-:Y:S01]  /*36a0*/  ULOP3.LUT UR6, UR16, 0xffff, URZ, 0xc0, !UPT ;  /* 0x0000ffff10067892 */ /* 0x000fe2000f8ec0ff */
[----:B------:R-:W-:Y:S01]  /*36b0*/  UMOV UR8, 0xffff ;  /* 0x0000ffff00087882 */ /* 0x000fe20000000000 */
[----:B------:R-:W-:Y:S02]  /*36c0*/  UMOV UR5, 0x1 ;  /* 0x0000000100057882 */ /* 0x000fe40000000000 */
[----:B------:R-:W-:-:S04]  /*36d0*/  USHF.R.U32.HI UR6, URZ, 0x5, UR6 ;  /* 0x00000005ff067899 */ /* 0x000fc80008011606 */
[----:B------:R-:W-:Y:S02]  /*36e0*/  USHF.L.U32 UR8, UR8, UR6, URZ ;  /* 0x0000000608087299 */ /* 0x000fe400080006ff */
[----:B------:R-:W-:-:S04]  /*36f0*/  USHF.L.U32 UR5, UR5, UR6, URZ ;  /* 0x0000000605057299 */ /* 0x000fc800080006ff */
[----:B-1----:R-:W-:-:S04]  /*3700*/  LOP3.LUT R0, R0, UR8, RZ, 0xc0, !PT ;  /* 0x0000000800007c12 */ /* 0x002fc8000f8ec0ff */
[----:B------:R-:W-:-:S13]  /*3710*/  ISETP.NE.AND P0, PT, R0, UR8, PT ;  /* 0x0000000800007c0c */ /* 0x000fda000bf05270 */
[----:B------:R-:W-:Y:S05]  /*3720*/  @P0 BRA `(.L_x_63) ;  /* 0x0000000000580947 */ /* 0x000fea0003800000 */
[----:B------:R-:W1:Y:S02]  /*3730*/  LDS R0, [UR4+0x18] ;  /* 0x00001804ff007984 */ /* 0x000e640008000800 */
[----:B-1----:R-:W-:-:S04]  /*3740*/  LOP3.LUT R0, R0, UR5, RZ, 0xc0, !PT ;  /* 0x0000000500007c12 */ /* 0x002fc8000f8ec0ff */
[----:B------:R-:W-:-:S13]  /*3750*/  ISETP.NE.AND P0, PT, R0, UR5, PT ;  /* 0x0000000500007c0c */ /* 0x000fda000bf05270 */
[----:B------:R-:W-:Y:S05]  /*3760*/  @P0 BRA `(.L_x_64) ;  /* 0x00000000003c0947 */ /* 0x000fea0003800000 */
[----:B------:R-:W1:Y:S01]  /*3770*/  S2R R2, SR_LANEID ;  /* 0x0000000000027919 */ /* 0x000e620000000000 */
[----:B------:R-:W-:Y:S01]  /*3780*/  ULOP3.LUT UR8, URZ, UR8, URZ, 0x33, !UPT ;  /* 0x00000008ff087292 */ /* 0x000fe2000f8e33ff */
[----:B------:R-:W-:Y:S02]  /*3790*/  VOTEU.ANY UR7, UPT, PT ;  /* 0x0000000000077886 */ /* 0x000fe400038e0100 */
[----:B------:R-:W-:-:S03]  /*37a0*/  UFLO.U32 UR7, UR7 ;  /* 0x00000007000772bd */ /* 0x000fc600080e0000 */
[----:B------:R-:W-:-:S04]  /*37b0*/  IMAD.U32 R0, RZ, RZ, UR8 ;  /* 0x00000008ff007e24 */ /* 0x000fc8000f8e00ff */
[----:B------:R2:W4:Y:S02]  /*37c0*/  REDUX UR6, R0 ;  /* 0x00000000000673c4 */ /* 0x0005240000000000 */
[----:B------:R1:W-:Y:S02]  /*37d0*/  UTCATOMSWS.AND URZ, UR8 ;  /* 0x0000000800ff79e3 */ /* 0x0003e40008000000 */
[----:B-1----:R-:W-:Y:S02]  /*37e0*/  ISETP.EQ.U32.AND P0, PT, R2, UR7, PT ;  /* 0x0000000702007c0c */ /* 0x002fe4000bf02070 */
[----:B--2---:R-:W-:Y:S02]  /*37f0*/  LOP3.LUT R0, RZ, UR5, RZ, 0x33, !PT ;  /* 0x00000005ff007c12 */ /* 0x004fe4000f8e33ff */
[----:B----4-:R-:W-:Y:S02]  /*3800*/  MOV R2, UR6 ;  /* 0x0000000600027c02 */ /* 0x010fe40008000f00 */
[----:B------:R-:W1:Y:S07]  /*3810*/  REDUX UR5, R0 ;  /* 0x00000000000573c4 */ /* 0x000e6e0000000000 */
[----:B------:R2:W-:Y:S01]  /*3820*/  @P0 ATOMS.AND RZ, [UR4+0x14], R2 ;  /* 0x00001402ffff098c */ /* 0x0005e2000a800004 */
[----:B-1----:R-:W-:-:S05]  /*3830*/  IMAD.U32 R0, RZ, RZ, UR5 ;  /* 0x00000005ff007e24 */ /* 0x002fca000f8e00ff */
[----:B------:R2:W-:Y:S01]  /*3840*/  @P0 ATOMS.AND RZ, [UR4+0x18], R0 ;  /* 0x00001800ffff098c */ /* 0x0005e2000a800004 */
[----:B------:R-:W-:Y:S05]  /*3850*/  BRA `(.L_x_65) ;  /* 0x0000000000147947 */ /* 0x000fea0003800000 */
.L_x_64:
[----:B------:R-:W-:Y:S02]  /*3860*/  MOV R2, 0x3880 ;  /* 0x0000388000027802 */ /* 0x000fe40000000f00 */
[----:B---3-5:R-:W-:Y:S05]  /*3870*/  CALL.REL.NOINC `($__internal_0_$__cuda_sm10x_tcgen05_guardrail_trap_col_being_dealloced_not_returned_by_alloc) ;  /* 0x0000003c006c7944 */ /* 0x028fea0003c00000 */
[----:B------:R-:W-:Y:S05]  /*3880*/  BRA `(.L_x_65) ;  /* 0x0000000000087947 */ /* 0x000fea0003800000 */
.L_x_63:
[----:B------:R-:W-:Y:S02]  /*3890*/  MOV R2, 0x38b0 ;  /* 0x000038b000027802 */ /* 0x000fe40000000f00 */
[----:B---3-5:R-:W-:Y:S05]  /*38a0*/  CALL.REL.NOINC `($__internal_2_$__cuda_sm10x_tcgen05_guardrail_trap_unallocated_columns_being_dealloced) ;  /* 0x0000003c00787944 */ /* 0x028fea0003c00000 */
.L_x_65:
[----:B------:R-:W-:Y:S01]  /*38b0*/  NOP ;  /* 0x0000000000007918 */ /* 0x000fe20000000000 */
[----:B------:R-:W-:Y:S05]  /*38c0*/  EXIT ;  /* 0x000000000000794d */ /* 0x000fea0003800000 */
.L_x_47:
[----:B------:R-:W-:-:S09]  /*38d0*/  UISETP.NE.OR UP2, UPT, UR8, 0x3, !UP2 ;  /* 0x000000030800788c */ /* 0x000fd2000d745670 */
[----:B------:R-:W-:Y:S05]  /*38e0*/  BRA.U UP2, `(.L_x_66) ;  /* 0x0000000d02ac7547 */ /* 0x000fea000b800000 */
[----:B------:R-:W1:Y:S01]  /*38f0*/  LDC R0, c[0x0][0xb30] ;  /* 0x0002cc00ff007b82 */ /* 0x000e620000000800 */
[----:B------:R-:W2:Y:S01]  /*3900*/  LDCU.64 UR8, c[0x0][0x888] ;  /* 0x00011100ff0877ac */ /* 0x000ea20008000a00 */
[----:B------:R-:W-:Y:S01]  /*3910*/  IMAD.MOV.U32 R32, RZ, RZ, 0x1 ;  /* 0x00000001ff207424 */ /* 0x000fe200078e00ff */
[----:B------:R-:W-:Y:S01]  /*3920*/  CS2R R28, SRZ ;  /* 0x00000000001c7805 */ /* 0x000fe2000001ff00 */
[----:B------:R-:W-:Y:S01]  /*3930*/  IMAD.MOV.U32 R25, RZ, RZ, 0x1000 ;  /* 0x00001000ff197424 */ /* 0x000fe200078e00ff */
[----:B------:R-:W4:Y:S03]  /*3940*/  LDCU.64 UR4, c[0x0][0x890] ;  /* 0x00011200ff0477ac */ /* 0x000f260008000a00 */
[----:B------:R-:W3:Y:S01]  /*3950*/  LDC R24, c[0x0][0x370] ;  /* 0x0000dc00ff187b82 */ /* 0x000ee20000000800 */
[----:B------:R-:W-:Y:S01]  /*3960*/  UMOV UR7, 0x400 ;  /* 0x0000040000077882 */ /* 0x000fe20000000000 */
[----:B------:R-:W-:-:S02]  /*3970*/  UPLOP3.LUT UP1, UPT, UPT, UPT, UPT, 0x40, 0x4 ;  /* 0x000000000004789c */ /* 0x000fc40003f2e870 */
[----:B------:R-:W-:Y:S01]  /*3980*/  ULEA UR7, UR37, UR7, 0x18 ;  /* 0x0000000725077291 */ /* 0x000fe2000f8ec0ff */
[----:B------:R-:W-:-:S03]  /*3990*/  UMOV UR13, URZ ;  /* 0x000000ff000d7c82 */ /* 0x000fc60008000000 */
[----:B------:R-:W3:Y:S01]  /*39a0*/  LDC R3, c[0x0][0xb0c] ;  /* 0x0002c300ff037b82 */ /* 0x000ee20000000800 */
[----:B--2---:R-:W-:Y:S02]  /*39b0*/  UISETP.NE.U32.AND UP3, UPT, UR8, URZ, UPT ;  /* 0x000000ff0800728c */ /* 0x004fe4000bf65070 */
[----:B----4-:R-:W-:-:S05]  /*39c0*/  UISETP.NE.U32.AND UP4, UPT, UR4, URZ, UPT ;  /* 0x000000ff0400728c */ /* 0x010fca000bf85070 */
[----:B------:R-:W2:Y:S01]  /*39d0*/  LDC R22, c[0x0][0xb20] ;  /* 0x0002c800ff167b82 */ /* 0x000ea20000000800 */
[----:B-1----:R-:W-:Y:S01]  /*39e0*/  ISETP.NE.AND P1, PT, R0, 0x1, PT ;  /* 0x000000010000780c */ /* 0x002fe20003f25270 */
[----:B------:R-:W-:Y:S02]  /*39f0*/  UISETP.NE.AND.EX UP3, UPT, UR9, URZ, UPT, UP3 ;  /* 0x000000ff0900728c */ /* 0x000fe4000bf65330 */
[----:B------:R-:W-:-:S04]  /*3a00*/  UISETP.NE.AND.EX UP4, UPT, UR5, URZ, UPT, UP4 ;  /* 0x000000ff0500728c */ /* 0x000fc8000bf85340 */
[----:B------:R-:W1:Y:S08]  /*3a10*/  LDC.64 R30, c[0x0][0x348] ;  /* 0x0000d200ff1e7b82 */ /* 0x000e700000000a00 */
[----:B------:R-:W4:Y:S08]  /*3a20*/  LDC.64 R14, c[0x0][0xb10] ;  /* 0x0002c400ff0e7b82 */ /* 0x000f300000000a00 */
[----:B------:R-:W1:Y:S08]  /*3a30*/  LDC.64 R6, c[0x0][0xb18] ;  /* 0x0002c600ff067b82 */ /* 0x000e700000000a00 */
[----:B------:R-:W1:Y:S08]  /*3a40*/  LDC.64 R4, c[0x0][0xb28] ;  /* 0x0002ca00ff047b82 */ /* 0x000e700000000a00 */
[----:B--23--:R-:W1:Y:S02]  /*3a50*/  LDC R23, c[0x0][0x374] ;  /* 0x0000dd00ff177b82 */ /* 0x00ce640000000800 */
.L_x_75:
[C---:B------:R-:W-:Y:S02]  /*3a60*/  LEA R0, R29.reuse, UR7, 0x3 ;  /* 0x000000071d007c11 */ /* 0x040fe4000f8e18ff */
[----:B------:R-:W-:Y:S02]  /*3a70*/  SHF.L.U32 R2, R28, 0x1f, RZ ;  /* 0x0000001f1c027819 */ /* 0x000fe400000006ff */
[----:B------:R-:W-:Y:S02]  /*3a80*/  LEA R16, R29, UR7, 0x4 ;  /* 0x000000071d107c11 */ /* 0x000fe4000f8e20ff */
[----:B--2---:R-:W2:Y:S02]  /*3a90*/  SYNCS.PHASECHK.TRANS64.TRYWAIT P0, [R0+URZ+0x70], R2 ;  /* 0x00007002000075a7 */ /* 0x004ea400080011ff */
[----:B--2---:R-:W-:Y:S05]  /*3aa0*/  @!P0 BRA `(.L_x_67) ;  /* 0x0000003800048947 */ /* 0x004fea0003800000 */
.L_x_139:
[----:B------:R-:W-:Y:S01]  /*3ab0*/  ISETP.GE.AND P0, PT, R26, 0x1, PT ;  /* 0x000000011a00780c */ /* 0x000fe20003f06270 */
[----:B------:R-:W3:Y:S01]  /*3ac0*/  LDS.128 R16, [R16+0x100] ;  /* 0x0001000010107984 */ /* 0x000ee20000000c00 */
[----:B--2---:R-:W-:Y:S01]  /*3ad0*/  VIADD R0, R0, 0x80 ;  /* 0x0000008000007836 */ /* 0x004fe20000000000 */
[----:B------:R-:W-:Y:S01]  /*3ae0*/  @!PT LDS RZ, [RZ] ;  /* 0x00000000fffff984 */ /* 0x000fe20000000800 */
[----:B------:R-:W-:Y:S01]  /*3af0*/  @!PT LDS RZ, [RZ] ;  /* 0x00000000fffff984 */ /* 0x000fe20000000800 */
[----:B------:R-:W-:Y:S01]  /*3b00*/  @!PT LDS RZ, [RZ] ;  /* 0x00000000fffff984 */ /* 0x000fe20000000800 */
[----:B------:R-:W-:Y:S01]  /*3b10*/  @!PT LDS RZ, [RZ] ;  /* 0x00000000fffff984 */ /* 0x000fe20000000800 */
[----:B------:R2:W-:Y:S06]  /*3b20*/  MEMBAR.ALL.CTA ;  /* 0x0000000000007992 */ /* 0x0005ec0000008000 */
[----:B--2---:R-:W2:Y:S01]  /*3b30*/  FENCE.VIEW.ASYNC.S ;  /* 0x00000000000073c6 */ /* 0x004ea20000000000 */
[----:B------:R-:W-:Y:S04]  /*3b40*/  PRMT R0, RZ, 0x654, R0 ;  /* 0x00000654ff007816 */ /* 0x000fe80000000000 */
[----:B--2---:R2:W-:Y:S01]  /*3b50*/  SYNCS.ARRIVE.TRANS64.RED.A1T0 RZ, [R0+URZ], RZ ;  /* 0x000000ff00ff79a7 */ /* 0x0045e200081004ff */
[----:B---3--:R-:W-:Y:S11]  /*3b60*/  LOP3.LUT P3, RZ, R18, 0x1, RZ, 0xc0, !PT ;  /* 0x0000000112ff7812 */ /* 0x008ff6000786c0ff */
[----:B------:R-:W-:Y:S02]  /*3b70*/  @!UPT UIADD3 URZ, UPT, UPT, URZ, URZ, URZ ;  /* 0x000000fffffff290 */ /* 0x000fe4000fffe0ff */
[----:B------:R-:W-:Y:S02]  /*3b80*/  @P3 MOV R11, R16 ;  /* 0x00000010000b3202 */ /* 0x000fe40000000f00 */
[----:B------:R-:W-:Y:S01]  /*3b90*/  @P3 LOP3.LUT R10, R17, 0xffff, RZ, 0xc0, !PT ;  /* 0x0000ffff110a3812 */ /* 0x000fe200078ec0ff */
[----:B--2---:R-:W-:Y:S06]  /*3ba0*/  @!P0 BRA `(.L_x_68) ;  /* 0x0000000000a48947 */ /* 0x004fec0003800000 */
[-C--:B-1----:R-:W-:Y:S01]  /*3bb0*/  IMAD.HI.U32 R0, R23, R7.reuse, RZ ;  /* 0x0000000717007227 */ /* 0x082fe200078e00ff */
[----:B------:R-:W-:Y:S02]  /*3bc0*/  ISETP.NE.AND P0, PT, R6, 0x1, PT ;  /* 0x000000010600780c */ /* 0x000fe40003f05270 */
[----:B------:R-:W-:Y:S01]  /*3bd0*/  ISETP.NE.AND P2, PT, R26, 0x1, PT ;  /* 0x000000011a00780c */ /* 0x000fe20003f45270 */
[----:B----4-:R-:W-:Y:S01]  /*3be0*/  IMAD.HI.U32 R9, R24, R14, RZ ;  /* 0x0000000e18097227 */ /* 0x010fe200078e00ff */
[----:B------:R-:W-:Y:S02]  /*3bf0*/  SHF.R.U32.HI R0, RZ, R22, R0 ;  /* 0x00000016ff007219 */ /* 0x000fe40000011600 */
[----:B------:R-:W-:Y:S01]  /*3c00*/  ISETP.NE.AND P4, PT, R3, 0x1, PT ;  /* 0x000000010300780c */ /* 0x000fe20003f85270 */
[----:B------:R-:W-:Y:S01]  /*3c10*/  IMAD.HI.U32 R13, R10, R7, RZ ;  /* 0x000000070a0d7227 */ /* 0x000fe200078e00ff */
[----:B------:R-:W-:Y:S02]  /*3c20*/  SHF.R.U32.HI R9, RZ, R15, R9 ;  /* 0x0000000fff097219 */ /* 0x000fe40000011609 */
[----:B------:R-:W-:Y:S01]  /*3c30*/  SEL R0, R23, R0, !P0 ;  /* 0x0000000017007207 */ /* 0x000fe20004000000 */
[----:B------:R-:W-:Y:S01]  /*3c40*/  IMAD.HI.U32 R12, R11, R14, RZ ;  /* 0x0000000e0b0c7227 */ /* 0x000fe200078e00ff */
[----:B------:R-:W-:Y:S03]  /*3c50*/  SEL R9, R24, R9, !P4 ;  /* 0x0000000918097207 */ /* 0x000fe60006000000 */
[-C--:B------:R-:W-:Y:S01]  /*3c60*/  IMAD.HI.U32 R8, R0, R4.reuse, RZ ;  /* 0x0000000400087227 */ /* 0x080fe200078e00ff */
[----:B------:R-:W-:Y:S03]  /*3c70*/  SHF.R.U32.HI R12, RZ, R15, R12 ;  /* 0x0000000fff0c7219 */ /* 0x000fe6000001160c */
[----:B------:R-:W-:Y:S01]  /*3c80*/  IMAD.HI.U32 R2, R9, R4, RZ ;  /* 0x0000000409027227 */ /* 0x000fe200078e00ff */
[-C--:B------:R-:W-:Y:S02]  /*3c90*/  @P2 SHF.R.U32.HI R0, RZ, R5.reuse, R8 ;  /* 0x00000005ff002219 */ /* 0x080fe40000011608 */
[----:B------:R-:W-:Y:S02]  /*3ca0*/  SHF.R.U32.HI R8, RZ, R22, R13 ;  /* 0x00000016ff087219 */ /* 0x000fe4000001160d */
[----:B------:R-:W-:Y:S01]  /*3cb0*/  @P2 SHF.R.U32.HI R9, RZ, R5, R2 ;  /* 0x00000005ff092219 */ /* 0x000fe20000011602 */
[----:B------:R-:W-:Y:S01]  /*3cc0*/  IMAD R0, R26, R0, RZ ;  /* 0x000000001a007224 */ /* 0x000fe200078e02ff */
[----:B------:R-:W-:Y:S02]  /*3cd0*/  SEL R8, R10, R8, !P0 ;  /* 0x000000080a087207 */ /* 0x000fe40004000000 */
[----:B------:R-:W-:Y:S01]  /*3ce0*/  SEL R2, R11, R12, !P4 ;  /* 0x0000000c0b027207 */ /* 0x000fe20006000000 */
[----:B------:R-:W-:Y:S01]  /*3cf0*/  IMAD R12, R26, R9, RZ ;  /* 0x000000091a0c7224 */ /* 0x000fe200078e02ff */
[C---:B------:R-:W-:Y:S01]  /*3d00*/  ISETP.GE.AND P0, PT, R8.reuse, R0, PT ;  /* 0x000000000800720c */ /* 0x040fe20003f06270 */
[----:B------:R-:W-:Y:S03]  /*3d10*/  IMAD.HI.U32 R0, R8, R4, RZ ;  /* 0x0000000408007227 */ /* 0x000fe600078e00ff */
[----:B------:R-:W-:Y:S02]  /*3d20*/  ISETP.GE.OR P0, PT, R2, R12, P0 ;  /* 0x0000000c0200720c */ /* 0x000fe40000706670 */
[-C--:B------:R-:W-:Y:S04]  /*3d30*/  SHF.R.U32.HI R0, RZ, R5.reuse, R0 ;  /* 0x00000005ff007219 */ /* 0x080fe80000011600 */
[----:B------:R-:W-:Y:S05]  /*3d40*/  SEL R13, R8, R0, !P2 ;  /* 0x00000000080d7207 */ /* 0x000fea0005000000 */
[----:B------:R-:W-:Y:S02]  /*3d50*/  IMAD.MOV R12, RZ, RZ, -R13 ;  /* 0x000000ffff0c7224 */ /* 0x000fe400078e0a0d */
[----:B------:R-:W-:Y:S04]  /*3d60*/  @!P0 IMAD.HI.U32 R0, R2, R4, RZ ;  /* 0x0000000402008227 */ /* 0x000fe800078e00ff */
[----:B------:R-:W-:Y:S01]  /*3d70*/  IMAD R12, R26, R12, R8 ;  /* 0x0000000c1a0c7224 */ /* 0x000fe200078e0208 */
[----:B------:R-:W-:Y:S04]  /*3d80*/  @!P0 SHF.R.U32.HI R0, RZ, R5, R0 ;  /* 0x00000005ff008219 */ /* 0x000fe80000011600 */
[----:B------:R-:W-:Y:S04]  /*3d90*/  @!P0 SEL R0, R2, R0, !P2 ;  /* 0x0000000002008207 */ /* 0x000fe80005000000 */
[----:B------:R-:W-:Y:S01]  /*3da0*/  @!P0 IADD3 R13, PT, PT, R13, -R0, RZ ;  /* 0x800000000d0d8210 */ /* 0x000fe20007ffe0ff */
[----:B------:R-:W-:Y:S01]  /*3db0*/  @!P0 IMAD R0, R9, R12, R0 ;  /* 0x0000000c09008224 */ /* 0x000fe200078e0200 */
[----:B------:R-:W-:Y:S01]  /*3dc0*/  IADD3 R9, PT, PT, -R8, RZ, RZ ;  /* 0x000000ff08097210 */ /* 0x000fe20007ffe1ff */
[--C-:B------:R-:W-:Y:S02]  /*3dd0*/  IMAD.MOV R12, RZ, RZ, -R2.reuse ;  /* 0x000000ffff0c7224 */ /* 0x100fe400078e0a02 */
[----:B------:R-:W-:Y:S02]  /*3de0*/  @!P0 IMAD R8, R13, R26, R2 ;  /* 0x0000001a0d088224 */ /* 0x000fe400078e0202 */
[----:B------:R-:W-:Y:S02]  /*3df0*/  @!P0 IMAD.MOV.U32 R2, RZ, RZ, R0 ;  /* 0x000000ffff028224 */ /* 0x000fe400078e0000 */
[----:B------:R-:W-:Y:S02]  /*3e00*/  IMAD R11, R3, R12, R11 ;  /* 0x0000000c030b7224 */ /* 0x000fe400078e020b */
[----:B------:R-:W-:Y:S02]  /*3e10*/  IMAD R10, R6, R9, R10 ;  /* 0x00000009060a7224 */ /* 0x000fe400078e020a */
[----:B------:R-:W-:Y:S02]  /*3e20*/  IMAD R11, R2, R3, R11 ;  /* 0x00000003020b7224 */ /* 0x000fe400078e020b */
[----:B------:R-:W-:Y:S02]  /*3e30*/  IMAD R10, R8, R6, R10 ;  /* 0x00000006080a7224 */ /* 0x000fe400078e020a */
.L_x_68:
[----:B------:R-:W-:Y:S05]  /*3e40*/  BRA.U UP1, `(.L_x_69) ;  /* 0x0000000101107547 */ /* 0x000fea000b800000 */
[----:B------:R-:W-:Y:S04]  /*3e50*/  MOV R2, UR6 ;  /* 0x0000000600027c02 */ /* 0x000fe80008000f00 */
[----:B------:R-:W-:Y:S04]  /*3e60*/  SHF.L.U32 R2, R2, 0x1f, RZ ;  /* 0x0000001f02027819 */ /* 0x000fe800000006ff */
[----:B------:R-:W2:Y:S02]  /*3e70*/  SYNCS.PHASECHK.TRANS64.TRYWAIT P0, [UR7+0x68], R2 ;  /* 0x00006802ff0075a7 */ /* 0x000ea40008001107 */
[----:B--2---:R-:W-:Y:S05]  /*3e80*/  @!P0 BRA `(.L_x_70) ;  /* 0x0000003400208947 */ /* 0x004fea0003800000 */
.L_x_69:
[----:B------:R-:W-:Y:S02]  /*3e90*/  R2UR UR11, R21 ;  /* 0x00000000150b72ca */ /* 0x000fe400000e0000 */
[----:B------:R-:W-:Y:S02]  /*3ea0*/  R2UR UR10, R20 ;  /* 0x00000000140a72ca */ /* 0x000fe400000e0000 */
[----:B------:R-:W-:Y:S04]  /*3eb0*/  ISETP.NE.U32.AND P2, PT, RZ, UR4, PT ;  /* 0x00000004ff007c0c */ /* 0x000fe8000bf45070 */
[----:B------:R-:W-:Y:S05]  /*3ec0*/  ISETP.NE.AND.EX P2, PT, RZ, UR5, PT, P2 ;  /* 0x00000005ff007c0c */ /* 0x000fea000bf45320 */
[----:B------:R-:W-:Y:S02]  /*3ed0*/  USHF.L.U32 UR11, UR11, 0x6, URZ ;  /* 0x000000060b0b7899 */ /* 0x000fe400080006ff */
[----:B------:R-:W-:Y:S01]  /*3ee0*/  USHF.L.U32 UR10, UR10, 0x6, URZ ;  /* 0x000000060a0a7899 */ /* 0x000fe200080006ff */
[----:B------:R-:W-:Y:S11]  /*3ef0*/  BRA.U !UP4, `(.L_x_71) ;  /* 0x000000010c347547 */ /* 0x000ff6000b800000 */
[----:B------:R-:W-:Y:S01]  /*3f00*/  UPLOP3.LUT UP0, UPT, UPT, UPT, UP3, 0x80, 0x8 ;  /* 0x000000000008789c */ /* 0x000fe20003f0f030 */
[----:B--2---:R-:W-:Y:S02]  /*3f10*/  HFMA2 R0, -RZ, RZ, 0, 5.9604644775390625e-08 ;  /* 0x00000001ff007431 */ /* 0x004fe400000001ff */
[----:B------:R-:W-:Y:S03]  /*3f20*/  IMAD.MOV.U32 R60, RZ, RZ, 0x1 ;  /* 0x00000001ff3c7424 */ /* 0x000fe600078e00ff */
[----:B------:R-:W-:Y:S05]  /*3f30*/  PLOP3.LUT P0, PT, PT, PT, UP0, 0x80, 0x8 ;  /* 0x000000000008781c */ /* 0x000fea0003f0f008 */
[----:B------:R-:W2:Y:S01]  /*3f40*/  @UP0 LDCU.64 UR14, c[0x0][0x888] ;  /* 0x00011100ff0e07ac */ /* 0x000ea20008000a00 */
[----:B------:R-:W-:Y:S07]  /*3f50*/  @UP0 UIMAD UR8, UR36, UR4, URZ ;  /* 0x00000004240802a4 */ /* 0x000fee000f8e02ff */
[----:B------:R-:W-:Y:S01]  /*3f60*/  @!P0 PRMT R60, R0, 0x7610, R60 ;  /* 0x00007610003c8816 */ /* 0x000fe2000000003c */
[----:B--2---:R-:W-:Y:S03]  /*3f70*/  @UP0 UIMAD.WIDE UR14, UR8, 0x4, UR14 ;  /* 0x00000004080e08a5 */ /* 0x004fe6000f8e020e */
[----:B------:R-:W2:Y:S03]  /*3f80*/  @!UP0 LDCU UR8, c[0x0][0x880] ;  /* 0x00011000ff0887ac */ /* 0x000ea60008000800 */
[----:B------:R-:W-:Y:S01]  /*3f90*/  IMAD.U32 R8, RZ, RZ, UR14 ;  /* 0x0000000eff087e24 */ /* 0x000fe2000f8e00ff */
[----:B------:R-:W-:Y:S05]  /*3fa0*/  MOV R9, UR15 ;  /* 0x0000000f00097c02 */ /* 0x000fea0008000f00 */
[----:B-----5:R3:W5:Y:S02]  /*3fb0*/  @P0 LDG.E R35, desc[UR46][R8.64] ;  /* 0x0000002e08230981 */ /* 0x020764000c1e1900 */
[----:B--23--:R-:W-:Y:S07]  /*3fc0*/  @!P0 IMAD.U32 R35, RZ, RZ, UR8 ;  /* 0x00000008ff238e24 */ /* 0x00cfee000f8e00ff */
.L_x_71:
[----:B-----5:R-:W-:Y:S01]  /*3fd0*/  @!P2 FSETP.EQ.AND P0, PT, R35, RZ, PT ;  /* 0x000000ff2300a20b */ /* 0x020fe20003f02000 */
[----:B------:R-:W-:Y:S01]  /*3fe0*/  @!UPT UIADD3 URZ, UPT, UPT, URZ, URZ, URZ ;  /* 0x000000fffffff290 */ /* 0x000fe2000fffe0ff */
[----:B------:R-:W-:Y:S11]  /*3ff0*/  @!P2 BRA `(.L_x_72) ;  /* 0x000000000014a947 */ /* 0x000ff60003800000 */
[----:B------:R-:W-:Y:S02]  /*4000*/  LOP3.LUT P2, RZ, R60, 0xff, RZ, 0xc0, !PT ;  /* 0x000000ff3cff7812 */ /* 0x000fe4000784c0ff */
[----:B------:R-:W-:Y:S04]  /*4010*/  PLOP3.LUT P0, PT, PT, PT, UP0, 0x80, 0x8 ;  /* 0x000000000008781c */ /* 0x000fe80003f0f008 */
[----:B------:R-:W-:Y:S07]  /*4020*/  PLOP3.LUT P0, PT, P0, PT, PT, 0x8, 0x80 ;  /* 0x000000000080781c */ /* 0x000fee000070e170 */
[----:B------:R-:W-:Y:S11]  /*4030*/  @P2 FSETP.EQ.AND P0, PT, R35, RZ, PT ;  /* 0x000000ff2300220b */ /* 0x000ff60003f02000 */
[----:B------:R-:W-:Y:S02]  /*4040*/  @!UPT UIADD3 URZ, UPT, UPT, URZ, URZ, URZ ;  /* 0x000000fffffff290 */ /* 0x000fe4000fffe0ff */
.L_x_72:
[----:B------:R-:W-:Y:S01]  /*4050*/  ULEA UR15, UR13, UR7, 0x3 ;  /* 0x000000070d0f7291 */ /* 0x000fe2000f8e18ff */
[----:B------:R-:W-:Y:S02]  /*4060*/  SHF.L.U32 R9, R32, 0x1f, RZ ;  /* 0x0000001f20097819 */ /* 0x000fe400000006ff */
[----:B------:R-:W-:Y:S04]  /*4070*/  ELECT P4, URZ, PT ;  /* 0x0000000000ff782f */ /* 0x000fe80003880000 */
[----:B------:R-:W-:Y:S02]  /*4080*/  PLOP3.LUT P4, PT, P0, P4, PT, 0xf2, 0x2f ;  /* 0x00000000002f781c */ /* 0x000fe40000789e72 */
[----:B------:R-:W3:Y:S11]  /*4090*/  SYNCS.PHASECHK.TRANS64.TRYWAIT P2, [UR15+0x48], R9 ;  /* 0x00004809ff0075a7 */ /* 0x000ef6000804110f */
[----:B-1----:R-:W-:Y:S05]  /*40a0*/  @!P4 IADD3 R8, P0, PT, R30, 0x580, RZ ;  /* 0x000005801e08c810 */ /* 0x002fea0007f1e0ff */
[----:B--2---:R-:W-:Y:S01]  /*40b0*/  @!P4 IMAD.X R2, RZ, RZ, R31, P0 ;  /* 0x000000ffff02c224 */ /* 0x004fe200000e061f */
[----:B---3--:R-:W-:Y:S07]  /*40c0*/  @!P2 BRA `(.L_x_73) ;  /* 0x0000003000a8a947 */ /* 0x008fee0003800000 */
.L_x_142:
[----:B------:R-:W2:Y:S01]  /*40d0*/  LDC.64 R12, c[0x0][0xb18] ;  /* 0x0002c600ff0c7b82 */ /* 0x000ea20000000a00 */
[----:B------:R-:W-:Y:S01]  /*40e0*/  @!P4 R2UR UR8, R2 ;  /* 0x000000000208c2ca */ /* 0x000fe200000e0000 */
[----:B------:R-:W-:Y:S01]  /*40f0*/  VOTEU.ALL UP2, P4 ;  /* 0x0000000000ff7886 */ /* 0x000fe20002040000 */
[----:B------:R-:W-:Y:S01]  /*4100*/  @!P4 R2UR UR9, R8 ;  /* 0x000000000809c2ca */ /* 0x000fe200000e0000 */
[----:B------:R-:W-:Y:S01]  /*4110*/  VOTEU.ALL UP1, P4 ;  /* 0x0000000000ff7886 */ /* 0x000fe20002020000 */
[----:B-1----:R-:W-:Y:S03]  /*4120*/  @!P4 IMAD.MOV.U32 R0, RZ, RZ, 0x1000 ;  /* 0x00001000ff00c424 */ /* 0x002fe600078e00ff */
[----:B------:R-:W1:Y:S01]  /*4130*/  @!P1 LDC R2, c[0x0][0xb0c] ;  /* 0x0002c300ff029b82 */ /* 0x000e620000000800 */
[----:B------:R-:W-:Y:S01]  /*4140*/  UMOV UR20, 0x0 ;  /* 0x0000000000147882 */ /* 0x000fe20000000000 */
[----:B------:R-:W-:Y:S01]  /*4150*/  UMOV UR21, 0x10000000 ;  /* 0x1000000000157882 */ /* 0x000fe20000000000 */
[----:B------:R-:W-:Y:S01]  /*4160*/  UMOV UR12, UR36 ;  /* 0x00000024000c7c82 */ /* 0x000fe20008000000 */
[----:B------:R-:W-:Y:S01]  /*4170*/  UIADD3 UR14, UPT, UPT, UR13, 0x1, URZ ;  /* 0x000000010d0e7890 */ /* 0x000fe2000fffe0ff */
[----:B------:R-:W-:Y:S01]  /*4180*/  @P3 SHF.R.U32.HI R27, RZ, 0x10, R17 ;  /* 0x00000010ff1b3819 */ /* 0x000fe20000011611 */
[----:B------:R-:W-:Y:S02]  /*4190*/  VIADD R29, R29, 0x1 ;  /* 0x000000011d1d7836 */ /* 0x000fe40000000000 */
[----:B------:R-:W-:Y:S01]  /*41a0*/  IMAD.U32 R9, RZ, RZ, UR8 ;  /* 0x00000008ff097e24 */ /* 0x000fe2000f8e00ff */
[----:B------:R-:W-:Y:S01]  /*41b0*/  @!UP2 ULEA UR8, UR13, UR7, 0xc ;  /* 0x000000070d08a291 */ /* 0x000fe2000f8e60ff */
[----:B------:R-:W-:Y:S01]  /*41c0*/  IMAD.U32 R8, RZ, RZ, UR9 ;  /* 0x00000009ff087e24 */ /* 0x000fe2000f8e00ff */
[----:B------:R-:W-:Y:S02]  /*41d0*/  UIADD3 UR9, UPT, UPT, UR15, 0x30, URZ ;  /* 0x000000300f097890 */ /* 0x000fe4000fffe0ff */
[----:B------:R-:W-:Y:S01]  /*41e0*/  @!P4 R2UR UR19, R9 ;  /* 0x000000000913c2ca */ /* 0x000fe200000e0000 */
[----:B------:R-:W-:Y:S01]  /*41f0*/  @!UP2 UIADD3 UR8, UPT, UPT, UR8, 0x200, URZ ;  /* 0x000002000808a890 */ /* 0x000fe2000fffe0ff */
[----:B------:R-:W-:Y:S01]  /*4200*/  @!P4 R2UR UR18, R8 ;  /* 0x000000000812c2ca */ /* 0x000fe200000e0000 */
[----:B------:R-:W-:Y:S01]  /*4210*/  UISETP.NE.AND UP5, UPT, UR14, 0x3, UPT ;  /* 0x000000030e00788c */ /* 0x000fe2000bfa5270 */
[----:B------:R-:W3:Y:S01]  /*4220*/  LDC.64 R8, c[0x0][0xb10] ;  /* 0x0002c400ff087b82 */ /* 0x000ee20000000a00 */
[----:B------:R-:W-:Y:S02]  /*4230*/  UPRMT UR16, UR37, 0x654, UR9 ;  /* 0x0000065425107896 */ /* 0x000fe40008000009 */
[----:B------:R-:W-:Y:S02]  /*4240*/  USEL UR17, URZ, 0x1, UP5 ;  /* 0x00000001ff117887 */ /* 0x000fe4000a800000 */
[----:B------:R-:W-:Y:S04]  /*4250*/  USEL UR14, UR14, URZ, UP5 ;  /* 0x000000ff0e0e7287 */ /* 0x000fe8000a800000 */
[----:B------:R-:W-:Y:S01]  /*4260*/  ULEA UR13, UR14, UR7, 0x3 ;  /* 0x000000070e0d7291 */ /* 0x000fe2000f8e18ff */
[----:B------:R-:W-:Y:S01]  /*4270*/  LOP3.LUT R32, R32, UR17, RZ, 0x3c, !PT ;  /* 0x0000001120207c12 */ /* 0x000fe2000f8e3cff */
[----:B------:R1:W-:Y:S01]  /*4280*/  @!UP1 UTMALDG.3D [UR8], [UR18], desc[UR20] ;  /* 0x00001408120095b4 */ /* 0x0003e20008011000 */
[----:B------:R5:W-:Y:S02]  /*4290*/  @!P4 SYNCS.ARRIVE.TRANS64.RED.A0TR RZ, [UR15+0x30], R0 ;  /* 0x00003000ffffc9a7 */ /* 0x000be4000830040f */
[----:B------:R-:W-:Y:S01]  /*42a0*/  SHF.L.U32 R20, R32, 0x1f, RZ ;  /* 0x0000001f20147819 */ /* 0x000fe200000006ff */
[C---:B---3--:R-:W-:Y:S01]  /*42b0*/  @!P1 IMAD.HI.U32 R8, R11.reuse, R8, RZ ;  /* 0x000000080b089227 */ /* 0x048fe200078e00ff */
[----:B--2---:R-:W-:Y:S02]  /*42c0*/  @!P1 ISETP.NE.AND P0, PT, R12, 0x1, PT ;  /* 0x000000010c00980c */ /* 0x004fe40003f05270 */
[----:B-1----:R-:W-:Y:S01]  /*42d0*/  @!P1 ISETP.NE.AND P2, PT, R2, 0x1, PT ;  /* 0x000000010200980c */ /* 0x002fe20003f45270 */
[----:B------:R-:W-:Y:S01]  /*42e0*/  SYNCS.ARRIVE.TRANS64.RED.A1T0 RZ, [UR16], RZ ;  /* 0x000000ffffff79a7 */ /* 0x000fe20008100410 */
[C---:B------:R-:W-:Y:S01]  /*42f0*/  @!P1 IMAD.HI.U32 R13, R10.reuse, R13, RZ ;  /* 0x0000000d0a0d9227 */ /* 0x040fe200078e00ff */
[----:B------:R-:W-:Y:S04]  /*4300*/  @!P1 SHF.R.U32.HI R8, RZ, R9, R8 ;  /* 0x00000009ff089219 */ /* 0x000fe80000011608 */
[----:B------:R-:W-:Y:S01]  /*4310*/  @!P1 SEL R8, R11, R8, !P2 ;  /* 0x000000080b089207 */ /* 0x000fe20005000000 */
[----:B------:R-:W1:Y:S01]  /*4320*/  SYNCS.PHASECHK.TRANS64.TRYWAIT P5, [UR13+0x48], R20 ;  /* 0x00004814ff0075a7 */ /* 0x000e6200080a110d */
[----:B-----5:R-:W2:Y:S02]  /*4330*/  @!P1 LDC R0, c[0x0][0xb20] ;  /* 0x0002c800ff009b82 */ /* 0x020ea40000000800 */
[----:B--2---:R-:W-:Y:S04]  /*4340*/  @!P1 SHF.R.U32.HI R0, RZ, R0, R13 ;  /* 0x00000000ff009219 */ /* 0x004fe8000001160d */
[----:B------:R-:W-:Y:S05]  /*4350*/  @!P1 SEL R9, R10, R0, !P0 ;  /* 0x000000000a099207 */ /* 0x000fea0004000000 */
[----:B------:R-:W-:Y:S02]  /*4360*/  @!P1 IMAD.IADD R0, R9, 0x1, -R8 ;  /* 0x0000000109009824 */ /* 0x000fe400078e0a08 */
[----:B------:R-:W-:Y:S02]  /*4370*/  @!P1 IMAD.IADD R8, R8, 0x1, -R9 ;  /* 0x0000000108089824 */ /* 0x000fe400078e0a09 */
[----:B------:R-:W-:Y:S02]  /*4380*/  @!P1 IMAD R11, R0, R2, R11 ;  /* 0x00000002000b9224 */ /* 0x000fe400078e020b */
[----:B------:R-:W-:Y:S01]  /*4390*/  @!P1 IMAD R10, R8, R12, R10 ;  /* 0x0000000c080a9224 */ /* 0x000fe200078e020a */
[----:B-1----:R-:W-:Y:S06]  /*43a0*/  @!P5 BRA `(.L_x_74) ;  /* 0x000000300008d947 */ /* 0x002fec0003800000 */
.L_x_144:
[----:B------:R-:W-:Y:S01]  /*43b0*/  @!P4 IADD3 R2, P0, PT, R30, 0x580, RZ ;  /* 0x000005801e02c810 */ /* 0x000fe20007f1e0ff */
[----:B------:R-:W-:Y:S01]  /*43c0*/  UMOV UR18, 0x0 ;  /* 0x0000000000127882 */ /* 0x000fe20000000000 */
[----:B------:R-:W-:Y:S01]  /*43d0*/  UMOV UR19, 0x10000000 ;  /* 0x1000000000137882 */ /* 0x000fe20000000000 */
[----:B------:R-:W-:Y:S01]  /*43e0*/  VOTEU.ALL UP1, P4 ;  /* 0x0000000000ff7886 */ /* 0x000fe20002020000 */
[----:B------:R-:W-:Y:S01]  /*43f0*/  @!P4 R2UR UR9, R2 ;  /* 0x000000000209c2ca */ /* 0x000fe200000e0000 */
[----:B-1----:R-:W-:Y:S01]  /*4400*/  @!P4 IMAD.X R0, RZ, RZ, R31, P0 ;  /* 0x000000ffff00c224 */ /* 0x002fe200000e061f */
[----:B------:R-:W-:Y:S01]  /*4410*/  UMOV UR12, UR36 ;  /* 0x00000024000c7c82 */ /* 0x000fe20008000000 */
[----:B------:R-:W-:Y:S01]  /*4420*/  @P3 R2UR UR36, R27 ;  /* 0x000000001b2432ca */ /* 0x000fe200000e0000 */
[----:B------:R-:W-:Y:S01]  /*4430*/  @!UP1 ULEA UR15, UR14, UR7, 0xc ;  /* 0x000000070e0f9291 */ /* 0x000fe2000f8e60ff */
[----:B------:R-:W-:Y:S01]  /*4440*/  ISETP.NE.AND P0, PT, R29, 0x2, PT ;  /* 0x000000021d00780c */ /* 0x000fe20003f05270 */
[----:B------:R-:W-:Y:S01]  /*4450*/  @!UP1 UIADD3 UR10, UPT, UPT, UR10, 0x20, URZ ;  /* 0x000000200a0a9890 */ /* 0x000fe2000fffe0ff */
[----:B------:R-:W-:Y:S01]  /*4460*/  @!P4 R2UR UR8, R0 ;  /* 0x000000000008c2ca */ /* 0x000fe200000e0000 */
[----:B------:R-:W-:Y:S01]  /*4470*/  IMAD.IADD R20, R10, 0x1, R58 ;  /* 0x000000010a147824 */ /* 0x000fe200078e023a */
[----:B------:R-:W-:Y:S01]  /*4480*/  SEL R0, RZ, 0x1, P0 ;  /* 0x00000001ff007807 */ /* 0x000fe20000000000 */
[----:B------:R-:W-:Y:S01]  /*4490*/  IMAD.IADD R21, R11, 0x1, R59 ;  /* 0x000000010b157824 */ /* 0x000fe200078e023b */
[----:B------:R-:W-:Y:S02]  /*44a0*/  SEL R29, R29, RZ, P0 ;  /* 0x000000ff1d1d7207 */ /* 0x000fe40000000000 */
[----:B------:R-:W-:Y:S01]  /*44b0*/  IMAD.U32 R8, RZ, RZ, UR9 ;  /* 0x00000009ff087e24 */ /* 0x000fe2000f8e00ff */
[----:B------:R-:W-:Y:S01]  /*44c0*/  UIADD3 UR9, UPT, UPT, UR13, 0x30, URZ ;  /* 0x000000300d097890 */ /* 0x000fe2000fffe0ff */
[----:B------:R-:W-:Y:S03]  /*44d0*/  LOP3.LUT R28, R28, R0, RZ, 0x3c, !PT ;  /* 0x000000001c1c7212 */ /* 0x000fe600078e3cff */
[----:B------:R-:W-:Y:S02]  /*44e0*/  @!P4 R2UR UR16, R8 ;  /* 0x000000000810c2ca */ /* 0x000fe400000e0000 */
[----:B------:R-:W-:Y:S01]  /*44f0*/  IMAD.U32 R9, RZ, RZ, UR8 ;  /* 0x00000008ff097e24 */ /* 0x000fe2000f8e00ff */
[----:B------:R-:W-:Y:S01]  /*4500*/  @!UP1 UIADD3 UR8, UPT, UPT, UR15, 0x200, URZ ;  /* 0x000002000f089890 */ /* 0x000fe2000fffe0ff */
[----:B------:R-:W-:Y:S01]  /*4510*/  VOTEU.ALL UP1, P4 ;  /* 0x0000000000ff7886 */ /* 0x000fe20002020000 */
[----:B------:R-:W-:Y:S02]  /*4520*/  UPRMT UR15, UR37, 0x654, UR9 ;  /* 0x00000654250f7896 */ /* 0x000fe40008000009 */
[----:B------:R-:W-:Y:S11]  /*4530*/  @!P4 R2UR UR17, R9 ;  /* 0x000000000911c2ca */ /* 0x000ff600000e0000 */
[----:B------:R-:W-:Y:S02]  /*4540*/  @!UPT UIADD3 URZ, UPT, UPT, URZ, URZ, URZ ;  /* 0x000000fffffff290 */ /* 0x000fe4000fffe0ff */
[----:B------:R2:W-:Y:S01]  /*4550*/  @!UP1 UTMALDG.3D [UR8], [UR16], desc[UR18] ;  /* 0x00001208100095b4 */ /* 0x0005e20008011000 */
[----:B------:R2:W-:Y:S01]  /*4560*/  @!P4 SYNCS.ARRIVE.TRANS64.RED.A0TR RZ, [UR13+0x30], R25 ;  /* 0x00003019ffffc9a7 */ /* 0x0005e2000830040d */
[----:B------:R-:W-:Y:S04]  /*4570*/  UIADD3 UR13, UPT, UPT, UR14, 0x1, URZ ;  /* 0x000000010e0d7890 */ /* 0x000fe8000fffe0ff */
[----:B------:R-:W-:Y:S04]  /*4580*/  UISETP.NE.AND UP1, UPT, UR13, 0x3, UPT ;  /* 0x000000030d00788c */ /* 0x000fe8000bf25270 */
[----:B------:R-:W-:Y:S02]  /*4590*/  USEL UR14, URZ, 0x1, UP1 ;  /* 0x00000001ff0e7887 */ /* 0x000fe40008800000 */
[----:B------:R-:W-:Y:S02]  /*45a0*/  USEL UR13, UR13, URZ, UP1 ;  /* 0x000000ff0d0d7287 */ /* 0x000fe40008800000 */
[----:B------:R-:W-:Y:S02]  /*45b0*/  UPLOP3.LUT UP1, UPT, UPT, UPT, UPT, 0x80, 0x8 ;  /* 0x000000000008789c */ /* 0x000fe40003f2f070 */
[----:B------:R-:W-:Y:S01]  /*45c0*/  LOP3.LUT R32, R32, UR14, RZ, 0x3c, !PT ;  /* 0x0000000e20207c12 */ /* 0x000fe2000f8e3cff */
[----:B------:R-:W-:Y:S01]  /*45d0*/  SYNCS.ARRIVE.TRANS64.RED.A1T0 RZ, [UR15], RZ ;  /* 0x000000ffffff79a7 */ /* 0x000fe2000810040f */
[----:B------:R-:W-:Y:S07]  /*45e0*/  @P3 BRA `(.L_x_75) ;  /* 0xfffffff4001c3947 */ /* 0x000fee000383ffff */
[----:B------:R-:W-:Y:S01]  /*45f0*/  UIADD3 UR7, UPT, UPT, UR7, 0x48, URZ ;  /* 0x0000004807077890 */ /* 0x000fe2000fffe0ff */
[----:B------:R-:W-:-:S03]  /*4600*/  SHF.L.U32 R2, R32, 0x1f, RZ ;  /* 0x0000001f20027819 */ /* 0x000fc600000006ff */
[----:B------:R-:W-:-:S09]  /*4610*/  ULEA UR4, UR13, UR7, 0x3 ;  /* 0x000000070d047291 */ /* 0x000fd2000f8e18ff */
[----:B------:R-:W1:Y:S02]  /*4620*/  SYNCS.PHASECHK.TRANS64.TRYWAIT P0, [UR4], R2 ;  /* 0x00000002ff0075a7 */ /* 0x000e640008001104 */
[----:B-1----:R-:W-:Y:S05]  /*4630*/  @!P0 BRA `(.L_x_76) ;  /* 0x0000002c007c8947 */ /* 0x002fea0003800000 */
.L_x_146:
        /* <DEDUP_REMOVED lines=9> */
.L_x_148:
[----:B------:R-:W-:-:S04]  /*46d0*/  UIADD3 UR5, UPT, UPT, UR5, 0x1, URZ ;  /* 0x0000000105057890 */ /* 0x000fc8000fffe0ff */
[----:B------:R-:W-:-:S04]  /*46e0*/  UISETP.NE.AND UP0, UPT, UR5, 0x3, UPT ;  /* 0x000000030500788c */ /* 0x000fc8000bf05270 */
[----:B------:R-:W-:Y:S02]  /*46f0*/  USEL UR4, URZ, 0x1, UP0 ;  /* 0x00000001ff047887 */ /* 0x000fe40008000000 */
[----:B------:R-:W-:-:S04]  /*4700*/  USEL UR5, UR5, URZ, UP0 ;  /* 0x000000ff05057287 */ /* 0x000fc80008000000 */
[----:B------:R-:W-:Y:S01]  /*4710*/  ULEA UR5, UR5, UR7, 0x3 ;  /* 0x0000000705057291 */ /* 0x000fe2000f8e18ff */
[----:B-1----:R-:W-:-:S04]  /*4720*/  LOP3.LUT R2, R32, UR4, RZ, 0x3c, !PT ;  /* 0x0000000420027c12 */ /* 0x002fc8000f8e3cff */
[----:B------:R-:W-:Y:S01]  /*4730*/  SHF.L.U32 R2, R2, 0x1f, RZ ;  /* 0x0000001f02027819 */ /* 0x000fe200000006ff */
[----:B------:R-:W-:-:S07]  /*4740*/  IMAD.U32 R0, RZ, RZ, UR5 ;  /* 0x00000005ff007e24 */ /* 0x000fce000f8e00ff */
.L_x_78:
[----:B-1----:R1:W3:Y:S02]  /*4750*/  SYNCS.PHASECHK.TRANS64.TRYWAIT P0, [R0+URZ], R2 ;  /* 0x00000002000075a7 */ /* 0x0022e400080011ff */
[----:B---3--:R-:W-:Y:S05]  /*4760*/  @!P0 NANOSLEEP.SYNCS 0x989680 ;  /* 0x009896800000895d */ /* 0x008fea0003900000 */
[----:B------:R-:W3:Y:S02]  /*4770*/  @!P0 SYNCS.PHASECHK.TRANS64 P0, [R0+URZ], R2 ;  /* 0x00000002000085a7 */ /* 0x000ee400080010ff */
[----:B--23--:R-:W-:Y:S05]  /*4780*/  @P0 EXIT ;  /* 0x000000000000094d */ /* 0x00cfea0003800000 */
[----:B------:R-:W-:Y:S05]  /*4790*/  BRA `(.L_x_78) ;  /* 0xfffffffc00ec7947 */ /* 0x000fea000383ffff */
.L_x_66:
[----:B------:R-:W-:-:S06]  /*47a0*/  UISETP.GE.AND UP1, UPT, UR8, 0x4, UPT ;  /* 0x000000040800788c */ /* 0x000fcc000bf26270 */
[----:B------:R-:W-:-:S13]  /*47b0*/  PLOP3.LUT P0, PT, PT, PT, UP1, 0x80, 0x8 ;  /* 0x000000000008781c */ /* 0x000fda0003f0f018 */
[----:B------:R-:W-:Y:S05]  /*47c0*/  @!P0 EXIT ;  /* 0x000000000000894d */ /* 0x000fea0003800000 */
[----:B------:R-:W-:Y:S01]  /*47d0*/  BAR.SYNC.DEFER_BLOCKING 0x6, 0xa0 ;  /* 0x0182800000007b1d */ /* 0x000fe20000010000 */
[C---:B------:R-:W-:Y:S01]  /*47e0*/  IMAD.SHL.U32 R3, R70.reuse, 0x20, RZ ;  /* 0x0000002046037824 */ /* 0x040fe200078e00ff */
[C---:B------:R-:W-:Y:S01]  /*47f0*/  LOP3.LUT P0, RZ, R70.reuse, 0x4, RZ, 0xc0, !PT ;  /* 0x0000000446ff7812 */ /* 0x040fe2000780c0ff */
[C---:B------:R-:W-:Y:S02]  /*4800*/  IMAD.SHL.U32 R64, R70.reuse, 0x10, RZ ;  /* 0x0000001046407824 */ /* 0x040fe400078e00ff */
[C---:B------:R-:W-:Y:S01]  /*4810*/  IMAD.SHL.U32 R2, R70.reuse, 0x4, RZ ;  /* 0x0000000446027824 */ /* 0x040fe200078e00ff */
[----:B------:R-:W-:Y:S02]  /*4820*/  UMOV UR48, 0x400 ;  /* 0x0000040000307882 */ /* 0x000fe40000000000 */
[----:B------:R-:W1:Y:S01]  /*4830*/  LDC R63, c[0x0][0x370] ;  /* 0x0000dc00ff3f7b82 */ /* 0x000e620000000800 */
[----:B------:R-:W-:Y:S01]  /*4840*/  ULEA UR48, UR37, UR48, 0x18 ;  /* 0x0000003025307291 */ /* 0x000fe2000f8ec0ff */
[----:B------:R-:W-:Y:S01]  /*4850*/  LOP3.LUT R4, R3, 0xc0, RZ, 0xc0, !PT ;  /* 0x000000c003047812 */ /* 0x000fe200078ec0ff */
[----:B------:R-:W-:Y:S01]  /*4860*/  IMAD.U32 R32, R70, 0x10000, RZ ;  /* 0x0001000046207824 */ /* 0x000fe200078e00ff */
[----:B------:R-:W-:Y:S01]  /*4870*/  LOP3.LUT R64, R64, 0x600, RZ, 0xc0, !PT ;  /* 0x0000060040407812 */ /* 0x000fe200078ec0ff */
[----:B------:R-:W-:Y:S01]  /*4880*/  IMAD.MOV.U32 R69, RZ, RZ, 0x10 ;  /* 0x00000010ff457424 */ /* 0x000fe200078e00ff */
[----:B------:R-:W-:Y:S01]  /*4890*/  LOP3.LUT R2, R4, 0x18, R2, 0xf8, !PT ;  /* 0x0000001804027812 */ /* 0x000fe200078ef802 */
[----:B------:R-:W-:Y:S01]  /*48a0*/  IMAD.MOV.U32 R31, RZ, RZ, RZ ;  /* 0x000000ffff1f7224 */ /* 0x000fe200078e00ff */
[----:B------:R-:W2:Y:S01]  /*48b0*/  LDC R28, c[0x0][0xb0c] ;  /* 0x0002c300ff1c7b82 */ /* 0x000ea20000000800 */
[----:B------:R-:W-:Y:S01]  /*48c0*/  SHF.R.U32.HI R4, RZ, 0x1, R70 ;  /* 0x00000001ff047819 */ /* 0x000fe20000011646 */
[----:B------:R-:W-:Y:S01]  /*48d0*/  IMAD.MOV.U32 R68, RZ, RZ, RZ ;  /* 0x000000ffff447224 */ /* 0x000fe200078e00ff */
[--C-:B------:R-:W-:Y:S01]  /*48e0*/  LOP3.LUT R64, R64, 0x20, R3.reuse, 0xf8, !PT ;  /* 0x0000002040407812 */ /* 0x100fe200078ef803 */
[----:B------:R-:W-:Y:S01]  /*48f0*/  IMAD.MOV.U32 R73, RZ, RZ, RZ ;  /* 0x000000ffff497224 */ /* 0x000fe200078e00ff */
[----:B------:R-:W-:Y:S01]  /*4900*/  LOP3.LUT R32, R32, 0x600000, RZ, 0xc0, !PT ;  /* 0x0060000020207812 */ /* 0x000fe200078ec0ff */
[----:B------:R-:W-:Y:S01]  /*4910*/  IMAD.MOV.U32 R67, RZ, RZ, RZ ;  /* 0x000000ffff437224 */ /* 0x000fe200078e00ff */
[----:B------:R-:W-:Y:S01]  /*4920*/  LOP3.LUT R2, R2, 0x8, R4, 0x78, !PT ;  /* 0x0000000802027812 */ /* 0x000fe200078e7804 */
[----:B------:R-:W4:Y:S01]  /*4930*/  LDC R61, c[0x0][0xb20] ;  /* 0x0002c800ff3d7b82 */ /* 0x000f220000000800 */
[----:B------:R-:W3:Y:S01]  /*4940*/  LDS R0, [UR48+0x120] ;  /* 0x00012030ff007984 */ /* 0x000ee20008000800 */
[----:B------:R-:W-:Y:S01]  /*4950*/  LOP3.LUT R64, R64, 0x100, R3, 0xf8, !PT ;  /* 0x0000010040407812 */ /* 0x000fe200078ef803 */
[----:B------:R-:W1:Y:S01]  /*4960*/  LDCU.64 UR54, c[0x0][0x348] ;  /* 0x00006900ff3677ac */ /* 0x000e620008000a00 */
[----:B------:R-:W-:-:S02]  /*4970*/  LOP3.LUT R70, R70, 0x60, RZ, 0xc0, !PT ;  /* 0x0000006046467812 */ /* 0x000fc400078ec0ff */
[----:B------:R-:W-:Y:S01]  /*4980*/  LOP3.LUT R64, R64, R2, RZ, 0xfc, !PT ;  /* 0x0000000240407212 */ /* 0x000fe200078efcff */
[----:B------:R-:W1:Y:S01]  /*4990*/  LDCU.64 UR38, c[0x0][0x888] ;  /* 0x00011100ff2677ac */ /* 0x000e620008000a00 */
[----:B------:R-:W1:Y:S01]  /*49a0*/  LDC R27, c[0x0][0xb30] ;  /* 0x0002cc00ff1b7b82 */ /* 0x000e620000000800 */
[----:B------:R-:W-:Y:S01]  /*49b0*/  SEL R69, R69, 0xfffffff0, !P0 ;  /* 0xfffffff045457807 */ /* 0x000fe20004000000 */
[----:B------:R-:W1:Y:S01]  /*49c0*/  LDCU.64 UR44, c[0x0][0x890] ;  /* 0x00011200ff2c77ac */ /* 0x000e620008000a00 */
[----:B------:R-:W-:-:S05]  /*49d0*/  UMOV UR51, 0x1 ;  /* 0x0000000100337882 */ /* 0x000fca0000000000 */
[----:B------:R-:W1:Y:S01]  /*49e0*/  LDC.64 R56, c[0x0][0xb10] ;  /* 0x0002c400ff387b82 */ /* 0x000e620000000a00 */
[----:B------:R-:W-:Y:S01]  /*49f0*/  UMOV UR56, URZ ;  /* 0x000000ff00387c82 */ /* 0x000fe20008000000 */
[----:B------:R-:W-:Y:S01]  /*4a00*/  UIADD3 UR52, UPT, UPT, UR48, 0x200, URZ ;  /* 0x0000020030347890 */ /* 0x000fe2000fffe0ff */
[----:B------:R-:W-:Y:S01]  /*4a10*/  UMOV UR50, URZ ;  /* 0x000000ff00327c82 */ /* 0x000fe20008000000 */
[----:B------:R-:W-:-:S04]  /*4a20*/  UMOV UR49, URZ ;  /* 0x000000ff00317c82 */ /* 0x000fc80008000000 */
[----:B------:R-:W1:Y:S08]  /*4a30*/  LDC.64 R24, c[0x0][0xb18] ;  /* 0x0002c600ff187b82 */ /* 0x000e700000000a00 */
[----:B------:R-:W1:Y:S08]  /*4a40*/  LDC.64 R22, c[0x0][0xb28] ;  /* 0x0002ca00ff167b82 */ /* 0x000e700000000a00 */
[----:B------:R-:W1:Y:S01]  /*4a50*/  LDC.64 R54, c[0x0][0x8b0] ;  /* 0x00022c00ff367b82 */ /* 0x000e620000000a00 */
[----:B---3--:R-:W-:-:S07]  /*4a60*/  IMAD.IADD R32, R0, 0x1, R32 ;  /* 0x0000000100207824 */ /* 0x008fce00078e0220 */
[----:B------:R-:W3:Y:S08]  /*4a70*/  LDC.64 R52, c[0x0][0x8a8] ;  /* 0x00022a00ff347b82 */ /* 0x000ef00000000a00 */
[----:B--2-4-:R-:W1:Y:S02]  /*4a80*/  LDC R62, c[0x0][0x374] ;  /* 0x0000dd00ff3e7b82 */ /* 0x014e640000000800 */
.L_x_109:
[----:B------:R-:W-:Y:S02]  /*4a90*/  LEA R0, R73, UR48, 0x3 ;  /* 0x0000003049007c11 */ /* 0x000fe4000f8e18ff */
[----:B------:R-:W-:Y:S02]  /*4aa0*/  SHF.L.U32 R2, R67, 0x1f, RZ ;  /* 0x0000001f43027819 */ /* 0x000fe400000006ff */
[----:B-1----:R-:W-:Y:S02]  /*4ab0*/  LEA R16, R73, UR48, 0x4 ;  /* 0x0000003049107c11 */ /* 0x002fe4000f8e20ff */
[----:B------:R-:W2:Y:S02]  /*4ac0*/  SYNCS.PHASECHK.TRANS64.TRYWAIT P0, [R0+URZ+0x70], R2 ;  /* 0x00007002000075a7 */ /* 0x000ea400080011ff */
[----:B--2---:R-:W-:Y:S05]  /*4ad0*/  @!P0 BRA `(.L_x_79) ;  /* 0x0000002800848947 */ /* 0x004fea0003800000 */
.L_x_149:
[----:B------:R-:W4:Y:S01]  /*4ae0*/  LDC.64 R10, c[0x0][0xb10] ;  /* 0x0002c400ff0a7b82 */ /* 0x000f220000000a00 */
[----:B------:R-:W3:Y:S01]  /*4af0*/  LDS.128 R16, [R16+0x100] ;  /* 0x0001000010107984 */ /* 0x000ee20000000c00 */
[----:B-1----:R-:W-:Y:S01]  /*4b00*/  ISETP.NE.AND P1, PT, R27, 0x1, PT ;  /* 0x000000011b00780c */ /* 0x002fe20003f25270 */
[----:B--2---:R-:W-:Y:S01]  /*4b10*/  VIADD R0, R0, 0x80 ;  /* 0x0000008000007836 */ /* 0x004fe20000000000 */
[----:B------:R-:W-:Y:S04]  /*4b20*/  ISETP.GE.AND P0, PT, R26, 0x1, PT ;  /* 0x000000011a00780c */ /* 0x000fe80003f06270 */
[----:B------:R-:W1:Y:S01]  /*4b30*/  LDC.64 R8, c[0x0][0xb18] ;  /* 0x0002c600ff087b82 */ /* 0x000e620000000a00 */
[----:B------:R-:W-:Y:S01]  /*4b40*/  PRMT R0, RZ, 0x654, R0 ;  /* 0x00000654ff007816 */ /* 0x000fe20000000000 */
[----:B------:R-:W-:Y:S01]  /*4b50*/  @!PT LDS RZ, [RZ] ;  /* 0x00000000fffff984 */ /* 0x000fe20000000800 */
[----:B------:R-:W-:Y:S01]  /*4b60*/  @!PT LDS RZ, [RZ] ;  /* 0x00000000fffff984 */ /* 0x000fe20000000800 */
[----:B------:R-:W-:Y:S01]  /*4b70*/  @!PT LDS RZ, [RZ] ;  /* 0x00000000fffff984 */ /* 0x000fe20000000800 */
[----:B------:R-:W-:Y:S01]  /*4b80*/  @!PT LDS RZ, [RZ] ;  /* 0x00000000fffff984 */ /* 0x000fe20000000800 */
[----:B------:R2:W-:Y:S06]  /*4b90*/  MEMBAR.ALL.CTA ;  /* 0x0000000000007992 */ /* 0x0005ec0000008000 */
[----:B--2---:R-:W2:Y:S01]  /*4ba0*/  FENCE.VIEW.ASYNC.S ;  /* 0x00000000000073c6 */ /* 0x004ea20000000000 */
[----:B------:R-:W1:Y:S08]  /*4bb0*/  @!P1 LDC R12, c[0x0][0xb20] ;  /* 0x0002c800ff0c9b82 */ /* 0x000e700000000800 */
[----:B------:R-:W1:Y:S01]  /*4bc0*/  @!P1 LDC R7, c[0x0][0xb0c] ;  /* 0x0002c300ff079b82 */ /* 0x000e620000000800 */
[----:B--2---:R2:W-:Y:S01]  /*4bd0*/  SYNCS.ARRIVE.TRANS64.RED.A1T0 RZ, [R0+URZ], RZ ;  /* 0x000000ff00ff79a7 */ /* 0x0045e200081004ff */
[----:B---3--:R-:W-:Y:S04]  /*4be0*/  LOP3.LUT P4, RZ, R18, 0x1, RZ, 0xc0, !PT ;  /* 0x0000000112ff7812 */ /* 0x008fe8000788c0ff */
[----:B------:R-:W-:Y:S09]  /*4bf0*/  P2R R71, PR, RZ, 0x10 ;  /* 0x00000010ff477803 */ /* 0x000ff20000000000 */
[----:B------:R-:W-:Y:S02]  /*4c00*/  @P4 MOV R30, R16 ;  /* 0x00000010001e4202 */ /* 0x000fe40000000f00 */
[----:B------:R-:W-:Y:S01]  /*4c10*/  @P4 LOP3.LUT R29, R17, 0xffff, RZ, 0xc0, !PT ;  /* 0x0000ffff111d4812 */ /* 0x000fe200078ec0ff */
[----:B--2-4-:R-:W-:Y:S06]  /*4c20*/  @!P0 BRA `(.L_x_80) ;  /* 0x0000000000a48947 */ /* 0x014fec0003800000 */
[----:B------:R-:W-:Y:S01]  /*4c30*/  IMAD.HI.U32 R0, R62, R25, RZ ;  /* 0x000000193e007227 */ /* 0x000fe200078e00ff */
[----:B------:R-:W-:Y:S02]  /*4c40*/  ISETP.NE.AND P0, PT, R24, 0x1, PT ;  /* 0x000000011800780c */ /* 0x000fe40003f05270 */
[----:B------:R-:W-:Y:S01]  /*4c50*/  ISETP.NE.AND P2, PT, R26, 0x1, PT ;  /* 0x000000011a00780c */ /* 0x000fe20003f45270 */
[----:B------:R-:W-:Y:S01]  /*4c60*/  IMAD.HI.U32 R4, R63, R56, RZ ;  /* 0x000000383f047227 */ /* 0x000fe200078e00ff */
[----:B------:R-:W-:Y:S02]  /*4c70*/  SHF.R.U32.HI R0, RZ, R61, R0 ;  /* 0x0000003dff007219 */ /* 0x000fe40000011600 */
[----:B------:R-:W-:Y:S01]  /*4c80*/  ISETP.NE.AND P3, PT, R28, 0x1, PT ;  /* 0x000000011c00780c */ /* 0x000fe20003f65270 */
[----:B------:R-:W-:Y:S01]  /*4c90*/  IMAD.HI.U32 R6, R29, R25, RZ ;  /* 0x000000191d067227 */ /* 0x000fe200078e00ff */
[-C--:B------:R-:W-:Y:S02]  /*4ca0*/  SHF.R.U32.HI R4, RZ, R57.reuse, R4 ;  /* 0x00000039ff047219 */ /* 0x080fe40000011604 */
[----:B------:R-:W-:Y:S01]  /*4cb0*/  SEL R0, R62, R0, !P0 ;  /* 0x000000003e007207 */ /* 0x000fe20004000000 */
[----:B------:R-:W-:Y:S01]  /*4cc0*/  IMAD.HI.U32 R5, R30, R56, RZ ;  /* 0x000000381e057227 */ /* 0x000fe200078e00ff */
[----:B------:R-:W-:Y:S03]  /*4cd0*/  SEL R4, R63, R4, !P3 ;  /* 0x000000043f047207 */ /* 0x000fe60005800000 */
[-C--:B------:R-:W-:Y:S01]  /*4ce0*/  IMAD.HI.U32 R3, R0, R22.reuse, RZ ;  /* 0x0000001600037227 */ /* 0x080fe200078e00ff */
[----:B------:R-:W-:Y:S03]  /*4cf0*/  SHF.R.U32.HI R5, RZ, R57, R5 ;  /* 0x00000039ff057219 */ /* 0x000fe60000011605 */
[----:B------:R-:W-:Y:S01]  /*4d00*/  IMAD.HI.U32 R2, R4, R22, RZ ;  /* 0x0000001604027227 */ /* 0x000fe200078e00ff */
[----:B------:R-:W-:Y:S02]  /*4d10*/  @P2 SHF.R.U32.HI R0, RZ, R23, R3 ;  /* 0x00000017ff002219 */ /* 0x000fe40000011603 */
[----:B------:R-:W-:Y:S02]  /*4d20*/  SHF.R.U32.HI R3, RZ, R61, R6 ;  /* 0x0000003dff037219 */ /* 0x000fe40000011606 */
[----:B------:R-:W-:Y:S01]  /*4d30*/  @P2 SHF.R.U32.HI R4, RZ, R23, R2 ;  /* 0x00000017ff042219 */ /* 0x000fe20000011602 */
[----:B------:R-:W-:Y:S01]  /*4d40*/  IMAD R0, R26, R0, RZ ;  /* 0x000000001a007224 */ /* 0x000fe200078e02ff */
[----:B------:R-:W-:Y:S02]  /*4d50*/  SEL R3, R29, R3, !P0 ;  /* 0x000000031d037207 */ /* 0x000fe40004000000 */
[----:B------:R-:W-:Y:S01]  /*4d60*/  SEL R2, R30, R5, !P3 ;  /* 0x000000051e027207 */ /* 0x000fe20005800000 */
[----:B------:R-:W-:Y:S01]  /*4d70*/  IMAD R5, R26, R4, RZ ;  /* 0x000000041a057224 */ /* 0x000fe200078e02ff */
[C---:B------:R-:W-:Y:S01]  /*4d80*/  ISETP.GE.AND P0, PT, R3.reuse, R0, PT ;  /* 0x000000000300720c */ /* 0x040fe20003f06270 */
[C---:B------:R-:W-:Y:S03]  /*4d90*/  IMAD.HI.U32 R0, R3.reuse, R22, RZ ;  /* 0x0000001603007227 */ /* 0x040fe600078e00ff */
[C---:B------:R-:W-:Y:S02]  /*4da0*/  ISETP.GE.OR P0, PT, R2.reuse, R5, P0 ;  /* 0x000000050200720c */ /* 0x040fe40000706670 */
[----:B------:R-:W-:Y:S04]  /*4db0*/  SHF.R.U32.HI R0, RZ, R23, R0 ;  /* 0x00000017ff007219 */ /* 0x000fe80000011600 */
[C---:B------:R-:W-:Y:S05]  /*4dc0*/  SEL R6, R3.reuse, R0, !P2 ;  /* 0x0000000003067207 */ /* 0x040fea0005000000 */
        /* <DEDUP_REMOVED lines=14> */
[----:B------:R-:W-:Y:S07]  /*4eb0*/  IMAD R29, R3, R24, R29 ;  /* 0x00000018031d7224 */ /* 0x000fee00078e021d */
.L_x_80:
[----:B-1----:R-:W-:Y:S01]  /*4ec0*/  @!P1 ISETP.NE.AND P0, PT, R8, 0x1, PT ;  /* 0x000000010800980c */ /* 0x002fe20003f05270 */
[----:B------:R-:W-:Y:S01]  /*4ed0*/  @!P1 IMAD.HI.U32 R0, R30, R10, RZ ;  /* 0x0000000a1e009227 */ /* 0x000fe200078e00ff */
[----:B------:R-:W-:Y:S01]  /*4ee0*/  @!P1 ISETP.NE.AND P2, PT, R7, 0x1, PT ;  /* 0x000000010700980c */ /* 0x000fe20003f45270 */
[----:B------:R-:W-:Y:S01]  /*4ef0*/  ULOP3.LUT UP0, URZ, UR52, 0x1b0, URZ, 0xc0, !UPT ;  /* 0x000001b034ff7892 */ /* 0x000fe2000f80c0ff */
[----:B------:R-:W-:Y:S01]  /*4f00*/  R2UR UR42, R21 ;  /* 0x00000000152a72ca */ /* 0x000fe200000e0000 */
[----:B------:R-:W-:Y:S01]  /*4f10*/  @!P1 IMAD.HI.U32 R2, R29, R9, RZ ;  /* 0x000000091d029227 */ /* 0x000fe200078e00ff */
[----:B------:R-:W-:Y:S02]  /*4f20*/  @!P1 SHF.R.U32.HI R0, RZ, R11, R0 ;  /* 0x0000000bff009219 */ /* 0x000fe40000011600 */
[----:B------:R-:W-:Y:S01]  /*4f30*/  R2UR UR41, R20 ;  /* 0x00000000142972ca */ /* 0x000fe200000e0000 */
[----:B------:R-:W-:Y:S01]  /*4f40*/  VIADD R73, R73, 0x1 ;  /* 0x0000000149497836 */ /* 0x000fe20000000000 */
[----:B------:R-:W-:Y:S02]  /*4f50*/  @!P1 SHF.R.U32.HI R2, RZ, R12, R2 ;  /* 0x0000000cff029219 */ /* 0x000fe40000011602 */
[----:B------:R-:W-:Y:S02]  /*4f60*/  @!P1 SEL R3, R30, R0, !P2 ;  /* 0x000000001e039207 */ /* 0x000fe40005000000 */
[----:B------:R-:W-:Y:S02]  /*4f70*/  @!P1 SEL R2, R29, R2, !P0 ;  /* 0x000000021d029207 */ /* 0x000fe40004000000 */
[----:B------:R-:W-:Y:S01]  /*4f80*/  @P4 SHF.R.U32.HI R66, RZ, 0x10, R17 ;  /* 0x00000010ff424819 */ /* 0x000fe20000011611 */
[----:B------:R-:W-:Y:S02]  /*4f90*/  USHF.L.U32 UR42, UR42, 0x6, URZ ;  /* 0x000000062a2a7899 */ /* 0x000fe400080006ff */
[----:B------:R-:W-:Y:S02]  /*4fa0*/  @!P1 IMAD.IADD R0, R2, 0x1, -R3 ;  /* 0x0000000102009824 */ /* 0x000fe400078e0a03 */
[----:B------:R-:W-:Y:S01]  /*4fb0*/  @!P1 IMAD.IADD R2, R3, 0x1, -R2 ;  /* 0x0000000103029824 */ /* 0x000fe200078e0a02 */
[----:B------:R-:W-:Y:S01]  /*4fc0*/  USHF.L.U32 UR41, UR41, 0x6, URZ ;  /* 0x0000000629297899 */ /* 0x000fe200080006ff */
[----:B------:R-:W-:Y:S02]  /*4fd0*/  @!P1 IMAD R30, R0, R7, R30 ;  /* 0x00000007001e9224 */ /* 0x000fe400078e021e */
[----:B------:R-:W-:Y:S01]  /*4fe0*/  @!P1 IMAD R29, R2, R8, R29 ;  /* 0x00000008021d9224 */ /* 0x000fe200078e021d */
[----:B------:R-:W-:Y:S08]  /*4ff0*/  BRA.U !UP0, `(.L_x_81) ;  /* 0x00000001087c7547 */ /* 0x000ff0000b800000 */
[----:B------:R-:W1:Y:S01]  /*5000*/  LDCU.64 UR8, c[0x4][0x80] ;  /* 0x01001000ff0877ac */ /* 0x000e620008000a00 */
[----:B------:R-:W-:Y:S01]  /*5010*/  MOV R2, 0x0 ;  /* 0x0000000000027802 */ /* 0x000fe20000000f00 */
[----:B------:R-:W-:Y:S02]  /*5020*/  HFMA2 R12, -RZ, RZ, 0, 5.9604644775390625e-08 ;  /* 0x00000001ff0c7431 */ /* 0x000fe400000001ff */
[----:B------:R-:W-:Y:S01]  /*5030*/  IMAD.MOV.U32 R8, RZ, RZ, 0x70 ;  /* 0x00000070ff087424 */ /* 0x000fe200078e00ff */
[----:B------:R2:W3:Y:S01]  /*5040*/  LDC.64 R14, c[0x4][R2] ;  /* 0x01000000020e7b82 */ /* 0x0004e20000000a00 */
[----:B------:R-:W4:Y:S01]  /*5050*/  LDCU.64 UR6, c[0x4][0x88] ;  /* 0x01001100ff0677ac */ /* 0x000f220008000a00 */
[----:B------:R-:W-:Y:S01]  /*5060*/  IMAD.MOV.U32 R13, RZ, RZ, RZ ;  /* 0x000000ffff0d7224 */ /* 0x000fe200078e00ff */
[----:B------:R-:W2:Y:S01]  /*5070*/  LDCU.64 UR4, c[0x4][0x8] ;  /* 0x01000100ff0477ac */ /* 0x000ea20008000a00 */
[----:B-1----:R-:W-:Y:S01]  /*5080*/  MOV R5, UR9 ;  /* 0x0000000900057c02 */ /* 0x002fe20008000f00 */
[----:B------:R-:W-:Y:S01]  /*5090*/  IMAD.U32 R4, RZ, RZ, UR8 ;  /* 0x00000008ff047e24 */ /* 0x000fe2000f8e00ff */
[----:B----4-:R-:W-:Y:S01]  /*50a0*/  MOV R7, UR7 ;  /* 0x0000000700077c02 */ /* 0x010fe20008000f00 */
[----:B------:R-:W-:Y:S01]  /*50b0*/  IMAD.U32 R6, RZ, RZ, UR6 ;  /* 0x00000006ff067e24 */ /* 0x000fe2000f8e00ff */
[----:B--2---:R-:W-:Y:S01]  /*50c0*/  MOV R11, UR5 ;  /* 0x00000005000b7c02 */ /* 0x004fe20008000f00 */
[----:B------:R-:W-:Y:S02]  /*50d0*/  IMAD.U32 R10, RZ, RZ, UR4 ;  /* 0x00000004ff0a7e24 */ /* 0x000fe4000f8e00ff */
[----:B------:R-:W-:Y:S07]  /*50e0*/  LEPC R20, `(.L_x_82) ;  /* 0x000000001014794e */ /* 0x000fee0000000000 */
[----:B---3-5:R-:W-:Y:S05]  /*50f0*/  CALL.ABS.NOINC R14 ;  /* 0x000000000e007343 */ /* 0x028fea0003c00000 */
.L_x_82:
[----:B------:R-:W1:Y:S01]  /*5100*/  LDCU.64 UR8, c[0x4][0x80] ;  /* 0x01001000ff0877ac */ /* 0x000e620008000a00 */
[----:B------:R-:W2:Y:S01]  /*5110*/  LDC.64 R2, c[0x4][R2] ;  /* 0x0100000002027b82 */ /* 0x000ea20000000a00 */
[----:B------:R-:W-:Y:S02]  /*5120*/  HFMA2 R12, -RZ, RZ, 0, 5.9604644775390625e-08 ;  /* 0x00000001ff0c7431 */ /* 0x000fe400000001ff */
[----:B------:R-:W-:Y:S02]  /*5130*/  IMAD.MOV.U32 R8, RZ, RZ, 0x70 ;  /* 0x00000070ff087424 */ /* 0x000fe400078e00ff */
[----:B------:R-:W-:Y:S01]  /*5140*/  IMAD.MOV.U32 R13, RZ, RZ, RZ ;  /* 0x000000ffff0d7224 */ /* 0x000fe200078e00ff */
[----:B------:R-:W3:Y:S01]  /*5150*/  LDCU.64 UR6, c[0x4][0x88] ;  /* 0x01001100ff0677ac */ /* 0x000ee20008000a00 */
[----:B------:R-:W4:Y:S01]  /*5160*/  LDCU.64 UR4, c[0x4][0x8] ;  /* 0x01000100ff0477ac */ /* 0x000f220008000a00 */
[----:B-1----:R-:W-:Y:S02]  /*5170*/  MOV R4, UR8 ;  /* 0x0000000800047c02 */ /* 0x002fe40008000f00 */
[----:B------:R-:W-:Y:S02]  /*5180*/  MOV R5, UR9 ;  /* 0x0000000900057c02 */ /* 0x000fe40008000f00 */
[----:B---3--:R-:W-:Y:S01]  /*5190*/  MOV R7, UR7 ;  /* 0x0000000700077c02 */ /* 0x008fe20008000f00 */
[----:B------:R-:W-:Y:S01]  /*51a0*/  IMAD.U32 R6, RZ, RZ, UR6 ;  /* 0x00000006ff067e24 */ /* 0x000fe2000f8e00ff */
[----:B----4-:R-:W-:Y:S01]  /*51b0*/  MOV R11, UR5 ;  /* 0x00000005000b7c02 */ /* 0x010fe20008000f00 */
[----:B------:R-:W-:Y:S02]  /*51c0*/  IMAD.U32 R10, RZ, RZ, UR4 ;  /* 0x00000004ff0a7e24 */ /* 0x000fe4000f8e00ff */
[----:B------:R-:W-:Y:S07]  /*51d0*/  LEPC R20, `(.L_x_81) ;  /* 0x000000001014794e */ /* 0x000fee0000000000 */
[----:B--2---:R-:W-:Y:S05]  /*51e0*/  CALL.ABS.NOINC R2 ;  /* 0x0000000002007343 */ /* 0x004fea0003c00000 */
.L_x_81:
[----:B------:R-:W-:Y:S01]  /*51f0*/  ISETP.NE.U32.AND P4, PT, R54, RZ, PT ;  /* 0x000000ff3600720c */ /* 0x000fe20003f85070 */
[----:B------:R-:W-:Y:S01]  /*5200*/  UISETP.NE.AND UP2, UPT, UR53, URZ, UPT ;  /* 0x000000ff3500728c */ /* 0x000fe2000bf45270 */
[----:B------:R-:W-:Y:S01]  /*5210*/  ISETP.NE.U32.AND P2, PT, RZ, UR38, PT ;  /* 0x00000026ff007c0c */ /* 0x000fe2000bf45070 */
[----:B------:R-:W-:Y:S01]  /*5220*/  UISETP.NE.U32.AND UP1, UPT, UR44, URZ, UPT ;  /* 0x000000ff2c00728c */ /* 0x000fe2000bf25070 */
[----:B------:R-:W-:Y:S01]  /*5230*/  ISETP.NE.AND.EX P4, PT, R55, RZ, PT, P4 ;  /* 0x000000ff3700720c */ /* 0x000fe20003f85340 */
[----:B------:R-:W-:Y:S01]  /*5240*/  UPLOP3.LUT UP0, UPT, UPT, UPT, UPT, 0x40, 0x4 ;  /* 0x000000000004789c */ /* 0x000fe20003f0e870 */
[----:B------:R-:W-:Y:S01]  /*5250*/  ISETP.NE.AND.EX P2, PT, RZ, UR39, PT, P2 ;  /* 0x00000027ff007c0c */ /* 0x000fe2000bf45320 */
[----:B------:R-:W-:Y:S01]  /*5260*/  UISETP.NE.AND.EX UP1, UPT, UR45, URZ, UPT, UP1 ;  /* 0x000000ff2d00728c */ /* 0x000fe2000bf25310 */
[----:B------:R-:W-:Y:S04]  /*5270*/  PLOP3.LUT P1, PT, PT, PT, UP2, 0x80, 0x8 ;  /* 0x000000000008781c */ /* 0x000fe80003f2f028 */
[----:B------:R-:W-:Y:S06]  /*5280*/  @UP2 UPLOP3.LUT UP0, UPT, UPT, UPT, UP1, 0x80, 0x8 ;  /* 0x000000000008289c */ /* 0x000fec0003f0f010 */
[----:B------:R-:W-:Y:S01]  /*5290*/  PLOP3.LUT P0, PT, PT, PT, UP0, 0x80, 0x8 ;  /* 0x000000000008781c */ /* 0x000fe20003f0f008 */
[----:B------:R-:W-:Y:S01]  /*52a0*/  @!UPT UIADD3 URZ, UPT, UPT, URZ, URZ, URZ ;  /* 0x000000fffffff290 */ /* 0x000fe2000fffe0ff */
[----:B------:R-:W-:Y:S11]  /*52b0*/  BRA.U !UP1, `(.L_x_83) ;  /* 0x0000000109387547 */ /* 0x000ff6000b800000 */
[----:B------:R-:W-:Y:S01]  /*52c0*/  UISETP.NE.U32.AND UP0, UPT, UR38, URZ, UPT ;  /* 0x000000ff2600728c */ /* 0x000fe2000bf05070 */
[----:B------:R-:W-:Y:S02]  /*52d0*/  HFMA2 R0, -RZ, RZ, 0, 5.9604644775390625e-08 ;  /* 0x00000001ff007431 */ /* 0x000fe400000001ff */
[----:B------:R-:W-:Y:S01]  /*52e0*/  IMAD.MOV.U32 R60, RZ, RZ, 0x1 ;  /* 0x00000001ff3c7424 */ /* 0x000fe200078e00ff */
[----:B------:R-:W-:Y:S06]  /*52f0*/  UISETP.NE.AND.EX UP0, UPT, UR39, URZ, UPT, UP0 ;  /* 0x000000ff2700728c */ /* 0x000fec000bf05300 */
[----:B------:R-:W-:Y:S05]  /*5300*/  PLOP3.LUT P3, PT, PT, PT, UP0, 0x80, 0x8 ;  /* 0x000000000008781c */ /* 0x000fea0003f6f008 */
[----:B------:R-:W1:Y:S01]  /*5310*/  @UP0 LDCU.64 UR6, c[0x0][0x888] ;  /* 0x00011100ff0607ac */ /* 0x000e620008000a00 */
[----:B------:R-:W-:Y:S07]  /*5320*/  @UP0 UIMAD UR4, UR36, UR44, URZ ;  /* 0x0000002c240402a4 */ /* 0x000fee000f8e02ff */
[----:B------:R-:W-:Y:S01]  /*5330*/  @!P3 PRMT R60, R0, 0x7610, R60 ;  /* 0x00007610003cb816 */ /* 0x000fe2000000003c */
[----:B-1----:R-:W-:Y:S03]  /*5340*/  @UP0 UIMAD.WIDE UR6, UR4, 0x4, UR6 ;  /* 0x00000004040608a5 */ /* 0x002fe6000f8e0206 */
[----:B------:R-:W1:Y:S03]  /*5350*/  @!UP0 LDCU UR4, c[0x0][0x880] ;  /* 0x00011000ff0487ac */ /* 0x000e660008000800 */
[----:B------:R-:W-:Y:S01]  /*5360*/  IMAD.U32 R2, RZ, RZ, UR6 ;  /* 0x00000006ff027e24 */ /* 0x000fe2000f8e00ff */
[----:B------:R-:W-:Y:S05]  /*5370*/  MOV R3, UR7 ;  /* 0x0000000700037c02 */ /* 0x000fea0008000f00 */
[----:B-----5:R2:W5:Y:S02]  /*5380*/  @P3 LDG.E R35, desc[UR46][R2.64] ;  /* 0x0000002e02233981 */ /* 0x020564000c1e1900 */
[----:B-12---:R-:W-:Y:S02]  /*5390*/  @!P3 IMAD.U32 R35, RZ, RZ, UR4 ;  /* 0x00000004ff23be24 */ /* 0x006fe4000f8e00ff */
.L_x_83:
[----:B------:R-:W-:Y:S05]  /*53a0*/  @!P4 BRA `(.L_x_84) ;  /* 0x000000000020c947 */ /* 0x000fea0003800000 */
[----:B------:R-:W-:Y:S04]  /*53b0*/  ISETP.NE.U32.AND P3, PT, R52, RZ, PT ;  /* 0x000000ff3400720c */ /* 0x000fe80003f65070 */
[----:B------:R-:W-:Y:S11]  /*53c0*/  ISETP.NE.AND.EX P3, PT, R53, RZ, PT, P3 ;  /* 0x000000ff3500720c */ /* 0x000ff60003f65330 */
[----:B------:R-:W-:Y:S02]  /*53d0*/  @!UPT UIADD3 URZ, UPT, UPT, URZ, URZ, URZ ;  /* 0x000000fffffff290 */ /* 0x000fe4000fffe0ff */
[----:B------:R-:W1:Y:S01]  /*53e0*/  @P3 LDC.64 R2, c[0x0][0x8a8] ;  /* 0x00022a00ff023b82 */ /* 0x000e620000000a00 */
[----:B------:R-:W-:Y:S04]  /*53f0*/  @P3 IMAD R0, R54, UR36, RZ ;  /* 0x0000002436003c24 */ /* 0x000fe8000f8e02ff */
[----:B-1----:R-:W-:Y:S05]  /*5400*/  @P3 IMAD.WIDE R2, R0, 0x4, R2 ;  /* 0x0000000400023825 */ /* 0x002fea00078e0202 */
[----:B-----5:R1:W5:Y:S02]  /*5410*/  @P3 LDG.E R33, desc[UR46][R2.64] ;  /* 0x0000002e02213981 */ /* 0x020364000c1e1900 */
[----:B-1----:R-:W2:Y:S02]  /*5420*/  @!P3 LDC R33, c[0x0][0x8a0] ;  /* 0x00022800ff21bb82 */ /* 0x002ea40000000800 */
.L_x_84:
[----:B-----5:R-:W-:Y:S01]  /*5430*/  FSETP.NEU.AND P3, PT, R35, RZ, PT ;  /* 0x000000ff2300720b */ /* 0x020fe20003f6d000 */
[----:B------:R-:W-:Y:S01]  /*5440*/  IMAD.U32 R2, RZ, RZ, UR56 ;  /* 0x00000038ff027e24 */ /* 0x000fe2000f8e00ff */
[----:B------:R-:W-:Y:S01]  /*5450*/  SEL R5, RZ, 0xffffffff, P2 ;  /* 0xffffffffff057807 */ /* 0x000fe20001000000 */
[----:B------:R-:W-:Y:S01]  /*5460*/  ULOP3.LUT UR4, UR51, 0x1, URZ, 0x3c, !UPT ;  /* 0x0000000133047892 */ /* 0x000fe2000f8e3cff */
[----:B------:R-:W-:Y:S01]  /*5470*/  @P1 LOP3.LUT P2, RZ, R60, 0xff, RZ, 0xc0, !PT ;  /* 0x000000ff3cff1812 */ /* 0x000fe2000784c0ff */
[----:B------:R-:W-:Y:S01]  /*5480*/  BSSY B1, `(.L_x_85) ;  /* 0x000003d000017945 */ /* 0x000fe20003800000 */
[----:B------:R-:W-:Y:S01]  /*5490*/  @P1 SEL R0, RZ, 0xffffffff, P3 ;  /* 0xffffffffff001807 */ /* 0x000fe20001800000 */
[----:B------:R-:W-:Y:S01]  /*54a0*/  IMAD.MOV.U32 R47, RZ, RZ, 0x1 ;  /* 0x00000001ff2f7424 */ /* 0x000fe200078e00ff */
[----:B------:R-:W-:Y:S01]  /*54b0*/  LEA R2, R2, UR48, 0x3 ;  /* 0x0000003002027c11 */ /* 0x000fe2000f8e18ff */
[----:B------:R-:W-:Y:S01]  /*54c0*/  IMAD.U32 R45, RZ, RZ, UR4 ;  /* 0x00000004ff2d7e24 */ /* 0x000fe2000f8e00ff */
[----:B------:R-:W-:Y:S01]  /*54d0*/  @P0 SEL R0, R5, R0, !P2 ;  /* 0x0000000005000207 */ /* 0x000fe20005000000 */
[----:B------:R-:W-:Y:S01]  /*54e0*/  IMAD.U32 R46, RZ, RZ, UR56 ;  /* 0x00000038ff2e7e24 */ /* 0x000fe2000f8e00ff */
[C---:B------:R-:W-:Y:S02]  /*54f0*/  LEA R44, R31.reuse, UR48, 0x3 ;  /* 0x000000301f2c7c11 */ /* 0x040fe4000f8e18ff */
[----:B------:R-:W-:Y:S02]  /*5500*/  CS2R R50, SRZ ;  /* 0x0000000000327805 */ /* 0x000fe4000001ff00 */
[----:B------:R-:W-:Y:S02]  /*5510*/  @P1 LOP3.LUT R0, R0, 0x1, RZ, 0xc0, !PT ;  /* 0x0000000100001812 */ /* 0x000fe400078ec0ff */
[----:B------:R-:W-:Y:S02]  /*5520*/  CS2R R48, SRZ ;  /* 0x0000000000307805 */ /* 0x000fe4000001ff00 */
[----:B------:R-:W-:Y:S02]  /*5530*/  SHF.L.U32 R3, R68, 0x1f, RZ ;  /* 0x0000001f44037819 */ /* 0x000fe400000006ff */
[----:B------:R-:W-:Y:S02]  /*5540*/  CS2R R42, SRZ ;  /* 0x00000000002a7805 */ /* 0x000fe4000001ff00 */
[----:B------:R-:W-:Y:S02]  /*5550*/  ISETP.NE.U32.OR P5, PT, R0, 0x1, !P1 ;  /* 0x000000010000780c */ /* 0x000fe40004fa5470 */
[----:B------:R-:W-:Y:S02]  /*5560*/  CS2R R40, SRZ ;  /* 0x0000000000287805 */ /* 0x000fe4000001ff00 */
[----:B------:R-:W-:Y:S02]  /*5570*/  PLOP3.LUT P2, PT, PT, PT, UP1, 0x80, 0x8 ;  /* 0x000000000008781c */ /* 0x000fe40003f4f018 */
[----:B------:R-:W-:Y:S02]  /*5580*/  LEA.HI R34, R31, R31, RZ, 0x1 ;  /* 0x0000001f1f227211 */ /* 0x000fe400078f08ff */
[----:B------:R-:W-:Y:S02]  /*5590*/  LOP3.LUT P4, R72, R60, 0xff, RZ, 0xc0, !PT ;  /* 0x000000ff3c487812 */ /* 0x000fe4000788c0ff */
[----:B------:R-:W-:Y:S02]  /*55a0*/  SEL R4, RZ, 0xffffffff, P3 ;  /* 0xffffffffff047807 */ /* 0x000fe40001800000 */
[----:B------:R-:W-:Y:S02]  /*55b0*/  P2R R74, PR, RZ, 0x20 ;  /* 0x00000020ff4a7803 */ /* 0x000fe40000000000 */
[----:B------:R-:W-:Y:S03]  /*55c0*/  @P5 SHF.L.U32 R0, R45, 0x1f, RZ ;  /* 0x0000001f2d005819 */ /* 0x000fe600000006ff */
[----:B------:R-:W-:Y:S01]  /*55d0*/  @P2 SEL R4, R5, R4, !P4 ;  /* 0x0000000405042207 */ /* 0x000fe20006000000 */
[----:B------:R1:W3:Y:S03]  /*55e0*/  @P5 SYNCS.PHASECHK.TRANS64.TRYWAIT P1, [R2+URZ+0x30], R0 ;  /* 0x00003000020055a7 */ /* 0x0002e600080211ff */
[----:B------:R-:W-:Y:S04]  /*55f0*/  LOP3.LUT R4, R4, 0x1, RZ, 0xc0, !PT ;  /* 0x0000000104047812 */ /* 0x000fe800078ec0ff */
[----:B------:R-:W-:Y:S04]  /*5600*/  ISETP.NE.U32.AND P2, PT, R4, 0x1, PT ;  /* 0x000000010400780c */ /* 0x000fe80003f45070 */
[----:B------:R-:W-:Y:S01]  /*5610*/  P2R R76, PR, RZ, 0x4 ;  /* 0x00000004ff4c7803 */ /* 0x000fe20000000000 */
[----:B------:R4:W2:Y:S01]  /*5620*/  SYNCS.PHASECHK.TRANS64.TRYWAIT P0, [R44+URZ+0x90], R3 ;  /* 0x000090032c0075a7 */ /* 0x0008a200080011ff */
[C---:B-1----:R-:W-:Y:S01]  /*5630*/  IMAD.SHL.U32 R0, R34.reuse, 0x20, RZ ;  /* 0x0000002022007824 */ /* 0x042fe200078e00ff */
[----:B------:R-:W-:Y:S04]  /*5640*/  LOP3.LUT R34, R34, 0xffe, RZ, 0xc0, !PT ;  /* 0x00000ffe22227812 */ /* 0x000fe800078ec0ff */
[----:B------:R-:W-:Y:S01]  /*5650*/  LOP3.LUT R0, R0, 0xffffffc0, RZ, 0xc0, !PT ;  /* 0xffffffc000007812 */ /* 0x000fe200078ec0ff */
[----:B------:R-:W-:Y:S04]  /*5660*/  IMAD.IADD R34, R31, 0x1, -R34 ;  /* 0x000000011f227824 */ /* 0x000fe800078e0a22 */
[----:B------:R-:W-:Y:S04]  /*5670*/  IMAD.IADD R0, R32, 0x1, R0 ;  /* 0x0000000120007824 */ /* 0x000fe800078e0200 */
[----:B------:R-:W-:Y:S01]  /*5680*/  IMAD R34, R34, 0x100000, R0 ;  /* 0x0010000022227824 */ /* 0x000fe200078e0200 */
[----:B---3--:R-:W-:Y:S01]  /*5690*/  @P5 SEL R47, RZ, 0x1, !P1 ;  /* 0x00000001ff2f5807 */ /* 0x008fe20004800000 */
[----:B----4-:R-:W-:Y:S06]  /*56a0*/  @!P5 BRA `(.L_x_86) ;  /* 0x000000000068d947 */ /* 0x010fec0003800000 */
[----:B------:R-:W-:Y:S01]  /*56b0*/  HFMA2 R43, -RZ, RZ, 0, 0 ;  /* 0x00000000ff2b7431 */ /* 0x000fe200000001ff */
[----:B------:R-:W-:Y:S01]  /*56c0*/  ISETP.NE.AND P1, PT, R47, RZ, PT ;  /* 0x000000ff2f00720c */ /* 0x000fe20003f25270 */
[----:B------:R-:W-:Y:S01]  /*56d0*/  IMAD.U32 R0, RZ, RZ, UR56 ;  /* 0x00000038ff007e24 */ /* 0x000fe2000f8e00ff */
[----:B------:R-:W-:Y:S11]  /*56e0*/  BSSY B0, `(.L_x_87) ;  /* 0x0000005000007945 */ /* 0x000ff60003800000 */
[----:B------:R-:W-:Y:S05]  /*56f0*/  @P1 BRA `(.L_x_88) ;  /* 0x00000000000c1947 */ /* 0x000fea0003800000 */
[----:B------:R-:W-:Y:S04]  /*5700*/  SHF.L.U32 R4, R45, 0x1f, RZ ;  /* 0x0000001f2d047819 */ /* 0x000fe800000006ff */
[----:B------:R-:W1:Y:S02]  /*5710*/  SYNCS.PHASECHK.TRANS64.TRYWAIT P1, [R2+URZ+0x30], R4 ;  /* 0x00003004020075a7 */ /* 0x000e6400080211ff */
[----:B-1----:R-:W-:Y:S05]  /*5720*/  @!P1 BRA `(.L_x_89) ;  /* 0x0000001c00849947 */ /* 0x002fea0003800000 */
.L_x_88:
[----:B------:R-:W-:Y:S05]  /*5730*/  BSYNC B0 ;  /* 0x0000000000007941 */ /* 0x000fea0003800000 */
.L_x_87:
[----:B------:R-:W-:Y:S01]  /*5740*/  ISETP.NE.AND P1, PT, R76, RZ, PT ;  /* 0x000000ff4c00720c */ /* 0x000fe20003f25270 */
[----:B------:R-:W-:Y:S01]  /*5750*/  IMAD.MOV.U32 R42, RZ, RZ, RZ ;  /* 0x000000ffff2a7224 */ /* 0x000fe200078e00ff */
[----:B------:R-:W-:Y:S02]  /*5760*/  CS2R R40, SRZ ;  /* 0x0000000000287805 */ /* 0x000fe4000001ff00 */
[----:B------:R-:W-:Y:S02]  /*5770*/  CS2R R50, SRZ ;  /* 0x0000000000327805 */ /* 0x000fe4000001ff00 */
[----:B------:R-:W-:Y:S07]  /*5780*/  CS2R R48, SRZ ;  /* 0x0000000000307805 */ /* 0x000fee000001ff00 */
[----:B-1----:R-:W-:Y:S01]  /*5790*/  @P1 IMAD R2, R0, 0x800, R64 ;  /* 0x0000080000021824 */ /* 0x002fe200078e0240 */
[----:B------:R-:W-:Y:S05]  /*57a0*/  @P1 WARPSYNC.ALL ;  /* 0x0000000000001948 */ /* 0x000fea0003800000 */
[----:B------:R-:W-:Y:S01]  /*57b0*/  @P1 LEA R2, R2, UR48, 0x1 ;  /* 0x0000003002021c11 */ /* 0x000fe2000f8e08ff */
[----:B------:R-:W-:Y:S04]  /*57c0*/  UIADD3 UR5, UPT, UPT, UR56, 0x1, URZ ;  /* 0x0000000138057890 */ /* 0x000fe8000fffe0ff */
[----:B------:R1:W3:Y:S01]  /*57d0*/  @P1 LDSM.16.M88.4 R40, [R2+0x200] ;  /* 0x000200000228183b */ /* 0x0002e20000000200 */
[----:B------:R-:W-:Y:S01]  /*57e0*/  UISETP.NE.AND UP0, UPT, UR5, 0x3, UPT ;  /* 0x000000030500788c */ /* 0x000fe2000bf05270 */
[----:B------:R-:W-:Y:S03]  /*57f0*/  @P1 IMAD R0, R69, 0x2, R2 ;  /* 0x0000000245001824 */ /* 0x000fe600078e0202 */
[----:B------:R-:W-:Y:S02]  /*5800*/  USEL UR4, URZ, 0x1, UP0 ;  /* 0x00000001ff047887 */ /* 0x000fe40008000000 */
[----:B------:R1:W4:Y:S01]  /*5810*/  @P1 LDSM.16.M88.4 R48, [R0+0x200] ;  /* 0x000200000030183b */ /* 0x0003220000000200 */
[----:B------:R-:W-:Y:S03]  /*5820*/  USEL UR5, UR5, URZ, UP0 ;  /* 0x000000ff05057287 */ /* 0x000fe60008000000 */
[----:B------:R-:W-:Y:S03]  /*5830*/  LOP3.LUT R45, R45, UR4, RZ, 0x3c, !PT ;  /* 0x000000042d2d7c12 */ /* 0x000fe6000f8e3cff */
[----:B------:R-:W-:Y:S02]  /*5840*/  IMAD.U32 R46, RZ, RZ, UR5 ;  /* 0x00000005ff2e7e24 */ /* 0x000fe4000f8e00ff */
.L_x_86:
[----:B------:R-:W-:Y:S05]  /*5850*/  BSYNC B1 ;  /* 0x0000000000017941 */ /* 0x000fea0003800000 */
.L_x_85:
[----:B-1----:R-:W-:Y:S04]  /*5860*/  SHF.R.U32.HI R0, RZ, 0x15, R34 ;  /* 0x00000015ff007819 */ /* 0x002fe80000011622 */
[----:B------:R-:W-:Y:S01]  /*5870*/  LOP3.LUT P1, RZ, R0, 0x3, R65, 0x48, !PT ;  /* 0x0000000300ff7812 */ /* 0x000fe20007824841 */
[----:B------:R-:W-:Y:S01]  /*5880*/  @!UPT UIADD3 URZ, UPT, UPT, URZ, URZ, URZ ;  /* 0x000000fffffff290 */ /* 0x000fe2000fffe0ff */
[----:B--2---:R-:W-:Y:S11]  /*5890*/  @P0 BRA `(.L_x_90) ;  /* 0x0000000000080947 */ /* 0x004ff60003800000 */
[----:B------:R-:W1:Y:S02]  /*58a0*/  SYNCS.PHASECHK.TRANS64.TRYWAIT P0, [R44+URZ+0x90], R3 ;  /* 0x000090032c0075a7 */ /* 0x000e6400080011ff */
[----:B-1----:R-:W-:Y:S05]  /*58b0*/  @!P0 BRA `(.L_x_91) ;  /* 0x0000001c00348947 */ /* 0x002fea0003800000 */
.L_x_90:
[----:B------:R-:W-:Y:S05]  /*58c0*/  @!P1 BRA `(.L_x_92) ;  /* 0x0000000000409947 */ /* 0x000fea0003800000 */
[----:B------:R-:W2:Y:S01]  /*58d0*/  LDCU.64 UR8, c[0x4][0x70] ;  /* 0x01000e00ff0877ac */ /* 0x000ea20008000a00 */
[----:B-1----:R-:W-:Y:S01]  /*58e0*/  MOV R3, 0x0 ;  /* 0x0000000000037802 */ /* 0x002fe20000000f00 */
[----:B------:R-:W-:Y:S02]  /*58f0*/  HFMA2 R12, -RZ, RZ, 0, 5.9604644775390625e-08 ;  /* 0x00000001ff0c7431 */ /* 0x000fe400000001ff */
[----:B------:R-:W-:Y:S02]  /*5900*/  IMAD.MOV.U32 R8, RZ, RZ, 0x192 ;  /* 0x00000192ff087424 */ /* 0x000fe400078e00ff */
[----:B------:R-:W-:Y:S01]  /*5910*/  IMAD.MOV.U32 R13, RZ, RZ, RZ ;  /* 0x000000ffff0d7224 */ /* 0x000fe200078e00ff */
[----:B------:R-:W1:Y:S01]  /*5920*/  LDCU.64 UR6, c[0x4][0x78] ;  /* 0x01000f00ff0677ac */ /* 0x000e620008000a00 */
[----:B------:R-:W3:Y:S01]  /*5930*/  LDC.64 R2, c[0x4][R3] ;  /* 0x0100000003027b82 */ /* 0x000ee20000000a00 */
[----:B------:R-:W5:Y:S01]  /*5940*/  LDCU.64 UR4, c[0x4][0x10] ;  /* 0x01000200ff0477ac */ /* 0x000f620008000a00 */
[----:B--2---:R-:W-:Y:S01]  /*5950*/  MOV R5, UR9 ;  /* 0x0000000900057c02 */ /* 0x004fe20008000f00 */
[----:B------:R-:W-:Y:S01]  /*5960*/  IMAD.U32 R4, RZ, RZ, UR8 ;  /* 0x00000008ff047e24 */ /* 0x000fe2000f8e00ff */
[----:B-1----:R-:W-:Y:S01]  /*5970*/  MOV R7, UR7 ;  /* 0x0000000700077c02 */ /* 0x002fe20008000f00 */
[----:B------:R-:W-:Y:S01]  /*5980*/  IMAD.U32 R6, RZ, RZ, UR6 ;  /* 0x00000006ff067e24 */ /* 0x000fe2000f8e00ff */
[----:B-----5:R-:W-:Y:S01]  /*5990*/  MOV R11, UR5 ;  /* 0x00000005000b7c02 */ /* 0x020fe20008000f00 */
[----:B------:R-:W-:Y:S02]  /*59a0*/  IMAD.U32 R10, RZ, RZ, UR4 ;  /* 0x00000004ff0a7e24 */ /* 0x000fe4000f8e00ff */
[----:B------:R-:W-:Y:S07]  /*59b0*/  LEPC R20, `(.L_x_92) ;  /* 0x000000001014794e */ /* 0x000fee0000000000 */
[----:B---34-:R-:W-:Y:S05]  /*59c0*/  CALL.ABS.NOINC R2 ;  /* 0x0000000002007343 */ /* 0x018fea0003c00000 */
.L_x_92:
[----:B-1-3--:R-:W-:Y:S01]  /*59d0*/  SHF.L.U32 R3, R40, 0x10, RZ ;  /* 0x0000001028037819 */ /* 0x00afe200000006ff */
[----:B------:R-:W-:Y:S05]  /*59e0*/  WARPSYNC.ALL ;  /* 0x0000000000007948 */ /* 0x000fea0003800000 */
[----:B------:R-:W-:Y:S01]  /*59f0*/  R2UR UR4, R34 ;  /* 0x00000000220472ca */ /* 0x000fe200000e0000 */
[----:B------:R-:W-:Y:S01]  /*5a00*/  BSSY.RECONVERGENT B0, `(.L_x_93) ;  /* 0x0000050000007945 */ /* 0x000fe20003800200 */
[----:B------:R-:W-:Y:S02]  /*5a10*/  SHF.L.U32 R20, R42, 0x10, RZ ;  /* 0x000000102a147819 */ /* 0x000fe400000006ff */
[----:B------:R-:W-:Y:S02]  /*5a20*/  SHF.L.U32 R75, R69, 0x1, RZ ;  /* 0x00000001454b7819 */ /* 0x000fe400000006ff */
[----:B------:R-:W-:Y:S07]  /*5a30*/  ISETP.NE.AND P0, PT, R70, RZ, PT ;  /* 0x000000ff4600720c */ /* 0x000fee0003f05270 */
[----:B------:R-:W1:Y:S02]  /*5a40*/  LDTM.16dp256bit.x4 R4, tmem[UR4] ;  /* 0x00000004000479ee */ /* 0x000e640008120000 */
[C---:B-1----:R-:W-:Y:S01]  /*5a50*/  FMUL R0, R33.reuse, R4 ;  /* 0x0000000421007220 */ /* 0x042fe20000400000 */
[----:B------:R-:W-:Y:S01]  /*5a60*/  LOP3.LUT R4, R40, 0xffff0000, RZ, 0xc0, !PT ;  /* 0xffff000028047812 */ /* 0x000fe200078ec0ff */
[----:B------:R-:W-:Y:S01]  /*5a70*/  FMUL R2, R33, R5 ;  /* 0x0000000521027220 */ /* 0x000fe20000400000 */
[----:B------:R-:W-:Y:S01]  /*5a80*/  SHF.L.U32 R5, R41, 0x10, RZ ;  /* 0x0000001029057819 */ /* 0x000fe200000006ff */
[----:B------:R-:W-:Y:S01]  /*5a90*/  FFMA R0, R35, R3, R0 ;  /* 0x0000000323007223 */ /* 0x000fe20000000000 */
[----:B------:R-:W-:Y:S01]  /*5aa0*/  FMUL R3, R33, R6 ;  /* 0x0000000621037220 */ /* 0x000fe20000400000 */
[----:B------:R-:W-:Y:S01]  /*5ab0*/  LOP3.LUT R6, R41, 0xffff0000, RZ, 0xc0, !PT ;  /* 0xffff000029067812 */ /* 0x000fe200078ec0ff */
[----:B------:R-:W-:Y:S01]  /*5ac0*/  FFMA R2, R35, R4, R2 ;  /* 0x0000000423027223 */ /* 0x000fe20000000002 */
[----:B------:R-:W-:Y:S01]  /*5ad0*/  FMUL R7, R33, R7 ;  /* 0x0000000721077220 */ /* 0x000fe20000400000 */
[----:B------:R-:W-:Y:S01]  /*5ae0*/  FFMA R3, R35, R5, R3 ;  /* 0x0000000523037223 */ /* 0x000fe20000000003 */
[C---:B------:R-:W-:Y:S01]  /*5af0*/  FMUL R4, R33.reuse, R8 ;  /* 0x0000000821047220 */ /* 0x040fe20000400000 */
[----:B------:R-:W-:Y:S01]  /*5b00*/  FMUL R5, R33, R9 ;  /* 0x0000000921057220 */ /* 0x000fe20000400000 */
[----:B------:R-:W-:Y:S01]  /*5b10*/  F2FP.BF16.F32.PACK_AB R36, R2, R0 ;  /* 0x000000000224723e */ /* 0x000fe200000010ff */
[C---:B------:R-:W-:Y:S01]  /*5b20*/  FFMA R7, R35.reuse, R6, R7 ;  /* 0x0000000623077223 */ /* 0x040fe20000000007 */
[----:B------:R-:W-:Y:S01]  /*5b30*/  LOP3.LUT R0, R42, 0xffff0000, RZ, 0xc0, !PT ;  /* 0xffff00002a007812 */ /* 0x000fe200078ec0ff */
[----:B------:R-:W-:Y:S01]  /*5b40*/  FFMA R4, R35, R20, R4 ;  /* 0x0000001423047223 */ /* 0x000fe20000000004 */
[----:B------:R-:W-:Y:S01]  /*5b50*/  SHF.L.U32 R2, R43, 0x10, RZ ;  /* 0x000000102b027819 */ /* 0x000fe200000006ff */
[----:B------:R-:W-:Y:S01]  /*5b60*/  FMUL R6, R33, R10 ;  /* 0x0000000a21067220 */ /* 0x000fe20000400000 */
[----:B------:R-:W-:Y:S01]  /*5b70*/  F2FP.BF16.F32.PACK_AB R37, R7, R3 ;  /* 0x000000030725723e */ /* 0x000fe200000010ff */
[----:B------:R-:W-:Y:S01]  /*5b80*/  FFMA R5, R35, R0, R5 ;  /* 0x0000000023057223 */ /* 0x000fe20000000005 */
[----:B------:R-:W-:Y:S01]  /*5b90*/  LOP3.LUT R3, R43, 0xffff0000, RZ, 0xc0, !PT ;  /* 0xffff00002b037812 */ /* 0x000fe200078ec0ff */
[----:B------:R-:W-:Y:S01]  /*5ba0*/  FFMA R6, R35, R2, R6 ;  /* 0x0000000223067223 */ /* 0x000fe20000000006 */
[C---:B----4-:R-:W-:Y:S01]  /*5bb0*/  SHF.L.U32 R7, R48.reuse, 0x10, RZ ;  /* 0x0000001030077819 */ /* 0x050fe200000006ff */
[C---:B------:R-:W-:Y:S01]  /*5bc0*/  FMUL R11, R33.reuse, R11 ;  /* 0x0000000b210b7220 */ /* 0x040fe20000400000 */
[----:B------:R-:W-:Y:S01]  /*5bd0*/  LOP3.LUT R0, R48, 0xffff0000, RZ, 0xc0, !PT ;  /* 0xffff000030007812 */ /* 0x000fe200078ec0ff */
[----:B------:R-:W-:Y:S01]  /*5be0*/  FMUL R8, R33, R12 ;  /* 0x0000000c21087220 */ /* 0x000fe20000400000 */
[----:B------:R-:W-:Y:S01]  /*5bf0*/  SHF.L.U32 R2, R49, 0x10, RZ ;  /* 0x0000001031027819 */ /* 0x000fe200000006ff */
[----:B------:R-:W-:Y:S01]  /*5c00*/  FMUL R9, R33, R13 ;  /* 0x0000000d21097220 */ /* 0x000fe20000400000 */
[----:B------:R-:W-:Y:S01]  /*5c10*/  F2FP.BF16.F32.PACK_AB R38, R5, R4 ;  /* 0x000000040526723e */ /* 0x000fe200000010ff */
[C---:B------:R-:W-:Y:S01]  /*5c20*/  FFMA R11, R35.reuse, R3, R11 ;  /* 0x00000003230b7223 */ /* 0x040fe2000000000b */
[----:B------:R-:W-:Y:S01]  /*5c30*/  MOV R5, UR56 ;  /* 0x0000003800057c02 */ /* 0x000fe20008000f00 */
[----:B------:R-:W-:Y:S01]  /*5c40*/  FFMA R8, R35, R7, R8 ;  /* 0x0000000723087223 */ /* 0x000fe20000000008 */
[----:B------:R-:W-:Y:S01]  /*5c50*/  SHF.L.U32 R3, R51, 0x10, RZ ;  /* 0x0000001033037819 */ /* 0x000fe200000006ff */
[----:B------:R-:W-:Y:S01]  /*5c60*/  FFMA R9, R35, R0, R9 ;  /* 0x0000000023097223 */ /* 0x000fe20000000009 */
[----:B------:R-:W-:Y:S01]  /*5c70*/  LOP3.LUT R0, R49, 0xffff0000, RZ, 0xc0, !PT ;  /* 0xffff000031007812 */ /* 0x000fe200078ec0ff */
[----:B------:R-:W-:Y:S01]  /*5c80*/  FMUL R10, R33, R14 ;  /* 0x0000000e210a7220 */ /* 0x000fe20000400000 */
[----:B------:R-:W-:Y:S01]  /*5c90*/  LOP3.LUT R4, R51, 0xffff0000, RZ, 0xc0, !PT ;  /* 0xffff000033047812 */ /* 0x000fe200078ec0ff */
[C---:B------:R-:W-:Y:S01]  /*5ca0*/  FMUL R15, R33.reuse, R15 ;  /* 0x0000000f210f7220 */ /* 0x040fe20000400000 */
[----:B------:R-:W-:Y:S01]  /*5cb0*/  FMUL R12, R33, R16 ;  /* 0x00000010210c7220 */ /* 0x000fe20000400000 */
[C---:B------:R-:W-:Y:S01]  /*5cc0*/  FFMA R10, R35.reuse, R2, R10 ;  /* 0x00000002230a7223 */ /* 0x040fe2000000000a */
[C---:B------:R-:W-:Y:S01]  /*5cd0*/  LOP3.LUT R2, R50.reuse, 0xffff0000, RZ, 0xc0, !PT ;  /* 0xffff000032027812 */ /* 0x040fe200078ec0ff */
[----:B------:R-:W-:Y:S01]  /*5ce0*/  FFMA R15, R35, R0, R15 ;  /* 0x00000000230f7223 */ /* 0x000fe2000000000f */
[----:B------:R-:W-:Y:S01]  /*5cf0*/  SHF.L.U32 R0, R50, 0x10, RZ ;  /* 0x0000001032007819 */ /* 0x000fe200000006ff */
[C---:B------:R-:W-:Y:S01]  /*5d00*/  FMUL R13, R33.reuse, R17 ;  /* 0x00000011210d7220 */ /* 0x040fe20000400000 */
[C---:B------:R-:W-:Y:S01]  /*5d10*/  FMUL R14, R33.reuse, R18 ;  /* 0x00000012210e7220 */ /* 0x040fe20000400000 */
[----:B------:R-:W-:Y:S01]  /*5d20*/  FMUL R19, R33, R19 ;  /* 0x0000001321137220 */ /* 0x000fe20000400000 */
[----:B------:R-:W-:Y:S01]  /*5d30*/  LEA R5, R5, R64, 0xb ;  /* 0x0000004005057211 */ /* 0x000fe200078e58ff */
[C---:B------:R-:W-:Y:S01]  /*5d40*/  FFMA R12, R35.reuse, R0, R12 ;  /* 0x00000000230c7223 */ /* 0x040fe2000000000c */
[C---:B------:R-:W-:Y:S01]  /*5d50*/  FFMA R13, R35.reuse, R2, R13 ;  /* 0x00000002230d7223 */ /* 0x040fe2000000000d */
[C---:B------:R-:W-:Y:S01]  /*5d60*/  FFMA R14, R35.reuse, R3, R14 ;  /* 0x00000003230e7223 */ /* 0x040fe2000000000e */
[----:B------:R-:W-:Y:S01]  /*5d70*/  FFMA R19, R35, R4, R19 ;  /* 0x0000000423137223 */ /* 0x000fe20000000013 */
[----:B------:R-:W-:Y:S02]  /*5d80*/  F2FP.BF16.F32.PACK_AB R39, R11, R6 ;  /* 0x000000060b27723e */ /* 0x000fe400000010ff */
[----:B------:R-:W-:Y:S02]  /*5d90*/  LEA R5, R5, UR48, 0x1 ;  /* 0x0000003005057c11 */ /* 0x000fe4000f8e08ff */
[----:B------:R-:W-:Y:S02]  /*5da0*/  F2FP.BF16.F32.PACK_AB R8, R9, R8 ;  /* 0x000000080908723e */ /* 0x000fe400000010ff */
[----:B------:R-:W-:Y:S01]  /*5db0*/  F2FP.BF16.F32.PACK_AB R9, R15, R10 ;  /* 0x0000000a0f09723e */ /* 0x000fe200000010ff */
[----:B------:R1:W-:Y:S01]  /*5dc0*/  STSM.16.M88.4 [R5+0x200], R36 ;  /* 0x0002002405007844 */ /* 0x0003e20000000200 */
[----:B------:R-:W-:Y:S02]  /*5dd0*/  F2FP.BF16.F32.PACK_AB R10, R13, R12 ;  /* 0x0000000c0d0a723e */ /* 0x000fe400000010ff */
[----:B------:R-:W-:Y:S02]  /*5de0*/  F2FP.BF16.F32.PACK_AB R11, R19, R14 ;  /* 0x0000000e130b723e */ /* 0x000fe400000010ff */
[----:B------:R-:W-:Y:S05]  /*5df0*/  IADD3 R0, PT, PT, R75, 0x200, R5 ;  /* 0x000002004b007810 */ /* 0x000fea0007ffe005 */
[----:B------:R1:W-:Y:S01]  /*5e00*/  STSM.16.M88.4 [R0], R8 ;  /* 0x0000000800007844 */ /* 0x0003e20000000200 */
[----:B------:R-:W-:Y:S01]  /*5e10*/  @!PT LDS RZ, [RZ] ;  /* 0x00000000fffff984 */ /* 0x000fe20000000800 */
[----:B------:R-:W-:Y:S01]  /*5e20*/  @!PT LDS RZ, [RZ] ;  /* 0x00000000fffff984 */ /* 0x000fe20000000800 */
[----:B------:R-:W-:Y:S01]  /*5e30*/  @!PT LDS RZ, [RZ] ;  /* 0x00000000fffff984 */ /* 0x000fe20000000800 */
[----:B------:R-:W-:Y:S01]  /*5e40*/  @!PT LDS RZ, [RZ] ;  /* 0x00000000fffff984 */ /* 0x000fe20000000800 */
[----:B------:R2:W-:Y:S07]  /*5e50*/  MEMBAR.ALL.CTA ;  /* 0x0000000000007992 */ /* 0x0005ee0000008000 */
[----:B--2---:R-:W2:Y:S02]  /*5e60*/  FENCE.VIEW.ASYNC.S ;  /* 0x00000000000073c6 */ /* 0x004ea40000000000 */
[----:B--2---:R-:W-:Y:S06]  /*5e70*/  BAR.SYNC.DEFER_BLOCKING 0x1, 0x80 ;  /* 0x0042000000007b1d */ /* 0x004fec0000010000 */
[----:B------:R-:W-:Y:S05]  /*5e80*/  @P0 BRA `(.L_x_94) ;  /* 0x00000000001c0947 */ /* 0x000fea0003800000 */
[----:B------:R-:W-:Y:S02]  /*5e90*/  UIADD3 UR6, UP0, UPT, UR54, 0x680, URZ ;  /* 0x0000068036067890 */ /* 0x000fe4000ff1e0ff */
[----:B------:R-:W-:Y:S02]  /*5ea0*/  ULEA UR4, UR56, UR48, 0xc ;  /* 0x0000003038047291 */ /* 0x000fe4000f8e60ff */
[----:B------:R-:W-:Y:S02]  /*5eb0*/  UIADD3.X UR7, UPT, UPT, URZ, UR55, URZ, UP0, !UPT ;  /* 0x00000037ff077290 */ /* 0x000fe400087fe4ff */
[----:B------:R-:W-:Y:S01]  /*5ec0*/  UIADD3 UR40, UPT, UPT, UR4, 0x200, URZ ;  /* 0x0000020004287890 */ /* 0x000fe2000fffe0ff */
[----:B------:R-:W-:Y:S08]  /*5ed0*/  UMOV UR43, UR36 ;  /* 0x00000024002b7c82 */ /* 0x000ff00008000000 */
[----:B------:R2:W-:Y:S02]  /*5ee0*/  UTMASTG.3D [UR40], [UR6] ;  /* 0x00000028060073b5 */ /* 0x0005e40008010000 */
[----:B--2---:R0:W-:Y:S02]  /*5ef0*/  UTMACMDFLUSH ;  /* 0x00000000000079b7 */ /* 0x0041e40000000000 */
.L_x_94:
[----:B------:R-:W-:Y:S05]  /*5f00*/  BSYNC.RECONVERGENT B0 ;  /* 0x0000000000007941 */ /* 0x000fea0003800200 */
.L_x_93:
[----:B------:R-:W-:Y:S01]  /*5f10*/  UIADD3 UR40, UPT, UPT, UR56, 0x1, URZ ;  /* 0x0000000138287890 */ /* 0x000fe2000fffe0ff */
[----:B------:R-:W-:Y:S03]  /*5f20*/  BSSY.RECONVERGENT B0, `(.L_x_95) ;  /* 0x0000005000007945 */ /* 0x000fe60003800200 */
[----:B------:R-:W-:Y:S04]  /*5f30*/  UISETP.NE.AND UP0, UPT, UR40, 0x3, UPT ;  /* 0x000000032800788c */ /* 0x000fe8000bf05270 */
[----:B------:R-:W-:Y:S01]  /*5f40*/  USEL UR43, UR40, URZ, UP0 ;  /* 0x000000ff282b7287 */ /* 0x000fe20008000000 */
[----:B------:R-:W-:Y:S11]  /*5f50*/  @P0 BRA `(.L_x_96) ;  /* 0x0000000000040947 */ /* 0x000ff60003800000 */
[----:B------:R-:W-:Y:S04]  /*5f60*/  DEPBAR.LE SB0, 0x1 ;  /* 0x000080400000791a */ /* 0x000fe80000000000 */
.L_x_96:
[----:B------:R-:W-:Y:S05]  /*5f70*/  BSYNC.RECONVERGENT B0 ;  /* 0x0000000000007941 */ /* 0x000fea0003800200 */
.L_x_95:
[----:B------:R-:W-:Y:S01]  /*5f80*/  BAR.SYNC.DEFER_BLOCKING 0x1, 0x80 ;  /* 0x0042000000007b1d */ /* 0x000fe20000010000 */
[----:B------:R-:W-:Y:S01]  /*5f90*/  ISETP.NE.AND P1, PT, R74, RZ, PT ;  /* 0x000000ff4a00720c */ /* 0x000fe20003f25270 */
[----:B------:R-:W-:Y:S01]  /*5fa0*/  UISETP.NE.AND UP0, UPT, UR50, URZ, UPT ;  /* 0x000000ff3200728c */ /* 0x000fe2000bf05270 */
[----:B------:R-:W-:Y:S11]  /*5fb0*/  LEA R2, R46, UR48, 0x3 ;  /* 0x000000302e027c11 */ /* 0x000ff6000f8e18ff */
[----:B------:R-:W-:Y:S01]  /*5fc0*/  @P1 SHF.L.U32 R3, R45, 0x1f, RZ ;  /* 0x0000001f2d031819 */ /* 0x000fe200000006ff */
[----:B------:R-:W-:Y:S06]  /*5fd0*/  BRA.U !UP0, `(.L_x_97) ;  /* 0x0000000108247547 */ /* 0x000fec000b800000 */
[----:B------:R-:W-:Y:S01]  /*5fe0*/  IMAD.U32 R4, RZ, RZ, UR49 ;  /* 0x00000031ff047e24 */ /* 0x000fe2000f8e00ff */
[----:B-1----:R-:W-:Y:S01]  /*5ff0*/  MOV R0, UR37 ;  /* 0x0000002500007c02 */ /* 0x002fe20008000f00 */
[----:B------:R-:W-:Y:S03]  /*6000*/  UIADD3 UR49, UPT, UPT, UR49, 0x1, URZ ;  /* 0x0000000131317890 */ /* 0x000fe6000fffe0ff */
[----:B------:R-:W-:Y:S01]  /*6010*/  @P1 LEA R4, R4, UR48, 0x3 ;  /* 0x0000003004041c11 */ /* 0x000fe2000f8e18ff */
[----:B------:R-:W-:Y:S04]  /*6020*/  UISETP.NE.AND UP0, UPT, UR49, 0x3, UPT ;  /* 0x000000033100788c */ /* 0x000fe8000bf05270 */
[----:B------:R-:W-:Y:S01]  /*6030*/  @P1 VIADD R4, R4, 0x48 ;  /* 0x0000004804041836 */ /* 0x000fe20000000000 */
[----:B------:R-:W-:Y:S04]  /*6040*/  USEL UR49, UR49, URZ, UP0 ;  /* 0x000000ff31317287 */ /* 0x000fe80008000000 */
[----:B------:R-:W-:Y:S04]  /*6050*/  @P1 PRMT R0, R0, 0x654, R4 ;  /* 0x0000065400001816 */ /* 0x000fe80000000004 */
[----:B------:R2:W-:Y:S04]  /*6060*/  @P1 SYNCS.ARRIVE.TRANS64.RED.A1T0 RZ, [R0+URZ], RZ ;  /* 0x000000ff00ff19a7 */ /* 0x0005e800081004ff */
.L_x_97:
[----:B------:R-:W3:Y:S01]  /*6070*/  @P1 SYNCS.PHASECHK.TRANS64.TRYWAIT P0, [R2+URZ+0x30], R3 ;  /* 0x00003003020015a7 */ /* 0x000ee200080011ff */
[----:B------:R-:W-:Y:S01]  /*6080*/  BSSY B1, `(.L_x_98) ;  /* 0x0000013000017945 */ /* 0x000fe20003800000 */
[----:B---3--:R-:W-:Y:S03]  /*6090*/  @P1 SEL R47, RZ, 0x1, !P0 ;  /* 0x00000001ff2f1807 */ /* 0x008fe60004000000 */
[----:B------:R-:W-:Y:S05]  /*60a0*/  @!P1 BRA `(.L_x_99) ;  /* 0x0000000000409947 */ /* 0x000fea0003800000 */
[----:B------:R-:W-:Y:S01]  /*60b0*/  ISETP.NE.AND P1, PT, R76, RZ, PT ;  /* 0x000000ff4c00720c */ /* 0x000fe20003f25270 */
[----:B------:R-:W-:Y:S01]  /*60c0*/  BSSY B0, `(.L_x_100) ;  /* 0x0000009000007945 */ /* 0x000fe20003800000 */
[----:B------:R-:W-:Y:S11]  /*60d0*/  ISETP.NE.AND P0, PT, R47, RZ, PT ;  /* 0x000000ff2f00720c */ /* 0x000ff60003f05270 */
[----:B------:R-:W-:Y:S05]  /*60e0*/  @P1 IMAD R3, R46, 0x800, R64 ;  /* 0x000008002e031824 */ /* 0x000fea00078e0240 */
[----:B------:R-:W-:Y:S05]  /*60f0*/  @P1 LEA R3, R3, UR48, 0x1 ;  /* 0x0000003003031c11 */ /* 0x000fea000f8e08ff */
[----:B-12---:R-:W-:Y:S01]  /*6100*/  @P1 IMAD.IADD R0, R75, 0x1, R3 ;  /* 0x000000014b001824 */ /* 0x006fe200078e0203 */
[----:B------:R-:W-:Y:S06]  /*6110*/  @P0 BRA `(.L_x_101) ;  /* 0x00000000000c0947 */ /* 0x000fec0003800000 */
[----:B------:R-:W-:Y:S04]  /*6120*/  SHF.L.U32 R45, R45, 0x1f, RZ ;  /* 0x0000001f2d2d7819 */ /* 0x000fe800000006ff */
[----:B------:R-:W1:Y:S02]  /*6130*/  SYNCS.PHASECHK.TRANS64.TRYWAIT P0, [R2+URZ+0x30], R45 ;  /* 0x0000302d020075a7 */ /* 0x000e6400080011ff */
[----:B-1----:R-:W-:Y:S05]  /*6140*/  @!P0 BRA `(.L_x_102) ;  /* 0x0000001400248947 */ /* 0x002fea0003800000 */
.L_x_101:
[----:B------:R-:W-:Y:S05]  /*6150*/  BSYNC B0 ;  /* 0x0000000000007941 */ /* 0x000fea0003800000 */
.L_x_100:
[----:B------:R-:W-:Y:S11]  /*6160*/  ISETP.NE.AND P0, PT, R76, RZ, PT ;  /* 0x000000ff4c00720c */ /* 0x000ff60003f05270 */
[----:B------:R-:W-:Y:S02]  /*6170*/  @!UPT UIADD3 URZ, UPT, UPT, URZ, URZ, URZ ;  /* 0x000000fffffff290 */ /* 0x000fe4000fffe0ff */
[----:B------:R-:W-:Y:S05]  /*6180*/  @P0 WARPSYNC.ALL ;  /* 0x0000000000000948 */ /* 0x000fea0003800000 */
[----:B------:R3:W4:Y:S04]  /*6190*/  @P0 LDSM.16.M88.4 R40, [R3+0x200] ;  /* 0x000200000328083b */ /* 0x0007280000000200 */
[----:B------:R3:W2:Y:S02]  /*61a0*/  @P0 LDSM.16.M88.4 R48, [R0+0x200] ;  /* 0x000200000030083b */ /* 0x0006a40000000200 */
.L_x_99:
[----:B------:R-:W-:Y:S05]  /*61b0*/  BSYNC B1 ;  /* 0x0000000000017941 */ /* 0x000fea0003800000 */
.L_x_98:
[----:B-123--:R-:W-:Y:S05]  /*61c0*/  VIADD R0, R34, 0x20 ;  /* 0x0000002022007836 */ /* 0x00efea0000000000 */
[----:B------:R-:W-:Y:S04]  /*61d0*/  SHF.R.U32.HI R0, RZ, 0x15, R0 ;  /* 0x00000015ff007819 */ /* 0x000fe80000011600 */
[----:B------:R-:W-:Y:S11]  /*61e0*/  LOP3.LUT P0, RZ, R0, 0x3, R65, 0x48, !PT ;  /* 0x0000000300ff7812 */ /* 0x000ff60007804841 */
[----:B------:R-:W-:Y:S02]  /*61f0*/  @!UPT UIADD3 URZ, UPT, UPT, URZ, URZ, URZ ;  /* 0x000000fffffff290 */ /* 0x000fe4000fffe0ff */
[----:B------:R-:W-:Y:S05]  /*6200*/  @!P0 BRA `(.L_x_103) ;  /* 0x0000000000408947 */ /* 0x000fea0003800000 */
[----:B------:R-:W1:Y:S01]  /*6210*/  LDCU.64 UR8, c[0x4][0x70] ;  /* 0x01000e00ff0877ac */ /* 0x000e620008000a00 */
[----:B------:R-:W-:Y:S01]  /*6220*/  MOV R3, 0x0 ;  /* 0x0000000000037802 */ /* 0x000fe20000000f00 */
[----:B------:R-:W-:Y:S02]  /*6230*/  HFMA2 R12, -RZ, RZ, 0, 5.9604644775390625e-08 ;  /* 0x00000001ff0c7431 */ /* 0x000fe400000001ff */
[----:B------:R-:W-:Y:S02]  /*6240*/  IMAD.MOV.U32 R8, RZ, RZ, 0x192 ;  /* 0x00000192ff087424 */ /* 0x000fe400078e00ff */
[----:B------:R-:W-:Y:S01]  /*6250*/  IMAD.MOV.U32 R13, RZ, RZ, RZ ;  /* 0x000000ffff0d7224 */ /* 0x000fe200078e00ff */
[----:B------:R-:W2:Y:S01]  /*6260*/  LDCU.64 UR6, c[0x4][0x78] ;  /* 0x01000f00ff0677ac */ /* 0x000ea20008000a00 */
[----:B------:R-:W3:Y:S01]  /*6270*/  LDC.64 R2, c[0x4][R3] ;  /* 0x0100000003027b82 */ /* 0x000ee20000000a00 */
[----:B------:R-:W5:Y:S01]  /*6280*/  LDCU.64 UR4, c[0x4][0x10] ;  /* 0x01000200ff0477ac */ /* 0x000f620008000a00 */
[----:B-1----:R-:W-:Y:S01]  /*6290*/  MOV R5, UR9 ;  /* 0x0000000900057c02 */ /* 0x002fe20008000f00 */
[----:B------:R-:W-:Y:S01]  /*62a0*/  IMAD.U32 R4, RZ, RZ, UR8 ;  /* 0x00000008ff047e24 */ /* 0x000fe2000f8e00ff */
[----:B--2---:R-:W-:Y:S01]  /*62b0*/  MOV R7, UR7 ;  /* 0x0000000700077c02 */ /* 0x004fe20008000f00 */
[----:B------:R-:W-:Y:S01]  /*62c0*/  IMAD.U32 R6, RZ, RZ, UR6 ;  /* 0x00000006ff067e24 */ /* 0x000fe2000f8e00ff */
[----:B-----5:R-:W-:Y:S01]  /*62d0*/  MOV R11, UR5 ;  /* 0x00000005000b7c02 */ /* 0x020fe20008000f00 */
[----:B------:R-:W-:Y:S02]  /*62e0*/  IMAD.U32 R10, RZ, RZ, UR4 ;  /* 0x00000004ff0a7e24 */ /* 0x000fe4000f8e00ff */
[----:B------:R-:W-:Y:S07]  /*62f0*/  LEPC R20, `(.L_x_103) ;  /* 0x000000001014794e */ /* 0x000fee0000000000 */
[----:B---34-:R-:W-:Y:S05]  /*6300*/  CALL.ABS.NOINC R2 ;  /* 0x0000000002007343 */ /* 0x018fea0003c00000 */
.L_x_103:
[----:B------:R-:W-:Y:S01]  /*6310*/  ISETP.NE.AND P0, PT, R70, RZ, PT ;  /* 0x000000ff4600720c */ /* 0x000fe20003f05270 */
[----:B------:R-:W-:Y:S05]  /*6320*/  WARPSYNC.ALL ;  /* 0x0000000000007948 */ /* 0x000fea0003800000 */
[----:B------:R-:W-:Y:S01]  /*6330*/  R2UR UR4, R34 ;  /* 0x00000000220472ca */ /* 0x000fe200000e0000 */
[----:B------:R-:W-:Y:S01]  /*6340*/  BSSY.RECONVERGENT B0, `(.L_x_104) ;  /* 0x0000056000007945 */ /* 0x000fe20003800200 */
[C---:B----4-:R-:W-:Y:S02]  /*6350*/  SHF.L.U32 R20, R40.reuse, 0x10, RZ ;  /* 0x0000001028147819 */ /* 0x050fe400000006ff */
[----:B------:R-:W-:Y:S02]  /*6360*/  LOP3.LUT R21, R40, 0xffff0000, RZ, 0xc0, !PT ;  /* 0xffff000028157812 */ /* 0x000fe400078ec0ff */
[C---:B------:R-:W-:Y:S02]  /*6370*/  SHF.L.U32 R34, R41.reuse, 0x10, RZ ;  /* 0x0000001029227819 */ /* 0x040fe400000006ff */
[----:B------:R-:W-:Y:S02]  /*6380*/  R2UR UR5, R44 ;  /* 0x000000002c0572ca */ /* 0x000fe400000e0000 */
[----:B------:R-:W-:Y:S02]  /*6390*/  LOP3.LUT R36, R41, 0xffff0000, RZ, 0xc0, !PT ;  /* 0xffff000029247812 */ /* 0x000fe400078ec0ff */
[C---:B------:R-:W-:Y:S01]  /*63a0*/  SHF.L.U32 R37, R42.reuse, 0x10, RZ ;  /* 0x000000102a257819 */ /* 0x040fe200000006ff */
[----:B------:R-:W1:Y:S01]  /*63b0*/  LDTM.16dp256bit.x4 R4, tmem[UR4+0x20] ;  /* 0x00002004000479ee */ /* 0x000e620008120000 */
[----:B------:R-:W-:Y:S01]  /*63c0*/  LOP3.LUT R38, R42, 0xffff0000, RZ, 0xc0, !PT ;  /* 0xffff00002a267812 */ /* 0x000fe200078ec0ff */
[----:B------:R-:W-:Y:S01]  /*63d0*/  NOP ;  /* 0x0000000000007918 */ /* 0x000fe20000000000 */
[C---:B------:R-:W-:Y:S02]  /*63e0*/  SHF.L.U32 R39, R43.reuse, 0x10, RZ ;  /* 0x000000102b277819 */ /* 0x040fe400000006ff */
[----:B------:R-:W-:Y:S02]  /*63f0*/  LOP3.LUT R40, R43, 0xffff0000, RZ, 0xc0, !PT ;  /* 0xffff00002b287812 */ /* 0x000fe400078ec0ff */
[C---:B------:R-:W-:Y:S01]  /*6400*/  SHF.L.U32 R41, R48.reuse, 0x10, RZ ;  /* 0x0000001030297819 */ /* 0x040fe200000006ff */
[----:B------:R-:W-:Y:S01]  /*6410*/  UIADD3 UR5, UPT, UPT, UR5, 0xb0, URZ ;  /* 0x000000b005057890 */ /* 0x000fe2000fffe0ff */
[----:B------:R-:W-:Y:S02]  /*6420*/  LOP3.LUT R42, R48, 0xffff0000, RZ, 0xc0, !PT ;  /* 0xffff0000302a7812 */ /* 0x000fe400078ec0ff */
[C---:B------:R-:W-:Y:S01]  /*6430*/  SHF.L.U32 R43, R49.reuse, 0x10, RZ ;  /* 0x00000010312b7819 */ /* 0x040fe200000006ff */
[----:B------:R-:W-:Y:S01]  /*6440*/  UPRMT UR5, UR37, 0x654, UR5 ;  /* 0x0000065425057896 */ /* 0x000fe20008000005 */
[----:B------:R-:W-:Y:S02]  /*6450*/  LOP3.LUT R44, R49, 0xffff0000, RZ, 0xc0, !PT ;  /* 0xffff0000312c7812 */ /* 0x000fe400078ec0ff */
[C---:B------:R-:W-:Y:S02]  /*6460*/  SHF.L.U32 R45, R50.reuse, 0x10, RZ ;  /* 0x00000010322d7819 */ /* 0x040fe400000006ff */
[----:B------:R-:W-:Y:S02]  /*6470*/  LOP3.LUT R46, R50, 0xffff0000, RZ, 0xc0, !PT ;  /* 0xffff0000322e7812 */ /* 0x000fe400078ec0ff */
[C---:B------:R-:W-:Y:S02]  /*6480*/  SHF.L.U32 R47, R51.reuse, 0x10, RZ ;  /* 0x00000010332f7819 */ /* 0x040fe400000006ff */
[----:B-1----:R-:W-:Y:S01]  /*6490*/  SYNCS.ARRIVE.TRANS64.RED.A1T0 RZ, [UR5], RZ ;  /* 0x000000ffffff79a7 */ /* 0x002fe20008100405 */
[----:B------:R-:W-:Y:S01]  /*64a0*/  LOP3.LUT R48, R51, 0xffff0000, RZ, 0xc0, !PT ;  /* 0xffff000033307812 */ /* 0x000fe200078ec0ff */
[C---:B------:R-:W-:Y:S01]  /*64b0*/  FMUL R4, R33.reuse, R4 ;  /* 0x0000000421047220 */ /* 0x040fe20000400000 */
[C---:B------:R-:W-:Y:S01]  /*64c0*/  FMUL R5, R33.reuse, R5 ;  /* 0x0000000521057220 */ /* 0x040fe20000400000 */
[C---:B------:R-:W-:Y:S01]  /*64d0*/  FMUL R6, R33.reuse, R6 ;  /* 0x0000000621067220 */ /* 0x040fe20000400000 */
[----:B------:R-:W-:Y:S01]  /*64e0*/  FMUL R7, R33, R7 ;  /* 0x0000000721077220 */ /* 0x000fe20000400000 */
[C---:B------:R-:W-:Y:S01]  /*64f0*/  FFMA R4, R35.reuse, R20, R4 ;  /* 0x0000001423047223 */ /* 0x040fe20000000004 */
[C---:B------:R-:W-:Y:S01]  /*6500*/  FFMA R5, R35.reuse, R21, R5 ;  /* 0x0000001523057223 */ /* 0x040fe20000000005 */
[C---:B------:R-:W-:Y:S01]  /*6510*/  FFMA R6, R35.reuse, R34, R6 ;  /* 0x0000002223067223 */ /* 0x040fe20000000006 */
[----:B------:R-:W-:Y:S01]  /*6520*/  FFMA R7, R35, R36, R7 ;  /* 0x0000002423077223 */ /* 0x000fe20000000007 */
[C---:B------:R-:W-:Y:S01]  /*6530*/  FMUL R8, R33.reuse, R8 ;  /* 0x0000000821087220 */ /* 0x040fe20000400000 */
[----:B------:R-:W-:Y:S01]  /*6540*/  FMUL R9, R33, R9 ;  /* 0x0000000921097220 */ /* 0x000fe20000400000 */
[----:B------:R-:W-:Y:S01]  /*6550*/  F2FP.BF16.F32.PACK_AB R4, R5, R4 ;  /* 0x000000040504723e */ /* 0x000fe200000010ff */
[----:B------:R-:W-:Y:S01]  /*6560*/  FMUL R10, R33, R10 ;  /* 0x0000000a210a7220 */ /* 0x000fe20000400000 */
[----:B------:R-:W-:Y:S01]  /*6570*/  F2FP.BF16.F32.PACK_AB R5, R7, R6 ;  /* 0x000000060705723e */ /* 0x000fe200000010ff */
[C---:B------:R-:W-:Y:S01]  /*6580*/  FFMA R8, R35.reuse, R37, R8 ;  /* 0x0000002523087223 */ /* 0x040fe20000000008 */
[----:B------:R-:W-:Y:S01]  /*6590*/  FFMA R9, R35, R38, R9 ;  /* 0x0000002623097223 */ /* 0x000fe20000000009 */
[C---:B------:R-:W-:Y:S01]  /*65a0*/  FMUL R11, R33.reuse, R11 ;  /* 0x0000000b210b7220 */ /* 0x040fe20000400000 */
[C---:B------:R-:W-:Y:S01]  /*65b0*/  FMUL R0, R33.reuse, R12 ;  /* 0x0000000c21007220 */ /* 0x040fe20000400000 */
[----:B------:R-:W-:Y:S01]  /*65c0*/  FMUL R2, R33, R13 ;  /* 0x0000000d21027220 */ /* 0x000fe20000400000 */
[----:B------:R-:W-:Y:S01]  /*65d0*/  FFMA R10, R35, R39, R10 ;  /* 0x00000027230a7223 */ /* 0x000fe2000000000a */
[----:B------:R-:W-:Y:S01]  /*65e0*/  FMUL R3, R33, R14 ;  /* 0x0000000e21037220 */ /* 0x000fe20000400000 */
[----:B------:R-:W-:Y:S01]  /*65f0*/  F2FP.BF16.F32.PACK_AB R6, R9, R8 ;  /* 0x000000080906723e */ /* 0x000fe200000010ff */
[----:B------:R-:W-:Y:S01]  /*6600*/  FFMA R11, R35, R40, R11 ;  /* 0x00000028230b7223 */ /* 0x000fe2000000000b */
[C---:B------:R-:W-:Y:S01]  /*6610*/  FMUL R15, R33.reuse, R15 ;  /* 0x0000000f210f7220 */ /* 0x040fe20000400000 */
[----:B------:R-:W-:Y:S01]  /*6620*/  FMUL R12, R33, R16 ;  /* 0x00000010210c7220 */ /* 0x000fe20000400000 */
[----:B------:R-:W-:Y:S01]  /*6630*/  FFMA R0, R35, R41, R0 ;  /* 0x0000002923007223 */ /* 0x000fe20000000000 */
[----:B------:R-:W-:Y:S01]  /*6640*/  MOV R8, UR43 ;  /* 0x0000002b00087c02 */ /* 0x000fe20008000f00 */
[----:B------:R-:W-:Y:S01]  /*6650*/  FMUL R13, R33, R17 ;  /* 0x00000011210d7220 */ /* 0x000fe20000400000 */
[----:B------:R-:W-:Y:S01]  /*6660*/  FFMA R2, R35, R42, R2 ;  /* 0x0000002a23027223 */ /* 0x000fe20000000002 */
[----:B------:R-:W-:Y:S01]  /*6670*/  FMUL R14, R33, R18 ;  /* 0x00000012210e7220 */ /* 0x000fe20000400000 */
[C---:B------:R-:W-:Y:S01]  /*6680*/  FFMA R3, R35.reuse, R43, R3 ;  /* 0x0000002b23037223 */ /* 0x040fe20000000003 */
[----:B------:R-:W-:Y:S01]  /*6690*/  FFMA R15, R35, R44, R15 ;  /* 0x0000002c230f7223 */ /* 0x000fe2000000000f */
[----:B------:R-:W-:Y:S01]  /*66a0*/  FMUL R19, R33, R19 ;  /* 0x0000001321137220 */ /* 0x000fe20000400000 */
[C---:B------:R-:W-:Y:S01]  /*66b0*/  FFMA R12, R35.reuse, R45, R12 ;  /* 0x0000002d230c7223 */ /* 0x040fe2000000000c */
[----:B------:R-:W-:Y:S01]  /*66c0*/  LEA R8, R8, R64, 0xb ;  /* 0x0000004008087211 */ /* 0x000fe200078e58ff */
        /* <DEDUP_REMOVED lines=22> */
[----:B------:R-:W-:Y:S02]  /*6830*/  UIADD3 UR5, UPT, UPT, UR41, 0x20, URZ ;  /* 0x0000002029057890 */ /* 0x000fe4000fffe0ff */
[----:B------:R-:W-:Y:S02]  /*6840*/  UIADD3 UR4, UPT, UPT, UR10, 0x200, URZ ;  /* 0x000002000a047890 */ /* 0x000fe4000fffe0ff */
[----:B------:R-:W-:Y:S01]  /*6850*/  UIADD3.X UR9, UPT, UPT, URZ, UR55, URZ, UP0, !UPT ;  /* 0x00000037ff097290 */ /* 0x000fe200087fe4ff */
[----:B------:R-:W-:Y:S01]  /*6860*/  UMOV UR6, UR42 ;  /* 0x0000002a00067c82 */ /* 0x000fe20008000000 */
[----:B------:R-:W-:Y:S07]  /*6870*/  UMOV UR7, UR36 ;  /* 0x0000002400077c82 */ /* 0x000fee0008000000 */
[----:B------:R2:W-:Y:S02]  /*6880*/  UTMASTG.3D [UR4], [UR8] ;  /* 0x00000004080073b5 */ /* 0x0005e40008010000 */
[----:B--2---:R0:W-:Y:S02]  /*6890*/  UTMACMDFLUSH ;  /* 0x00000000000079b7 */ /* 0x0041e40000000000 */
.L_x_105:
[----:B------:R-:W-:Y:S05]  /*68a0*/  BSYNC.RECONVERGENT B0 ;  /* 0x0000000000007941 */ /* 0x000fea0003800200 */
.L_x_104:
[----:B------:R-:W-:Y:S01]  /*68b0*/  UIADD3 UR43, UPT, UPT, UR43, 0x1, URZ ;  /* 0x000000012b2b7890 */ /* 0x000fe2000fffe0ff */
[----:B------:R-:W-:Y:S03]  /*68c0*/  BSSY.RECONVERGENT B0, `(.L_x_106) ;  /* 0x0000008000007945 */ /* 0x000fe60003800200 */
[----:B------:R-:W-:Y:S04]  /*68d0*/  UISETP.NE.AND UP0, UPT, UR43, 0x3, UPT ;  /* 0x000000032b00788c */ /* 0x000fe8000bf05270 */
[----:B------:R-:W-:Y:S02]  /*68e0*/  UISETP.EQ.XOR UP1, UPT, UR40, 0x3, !UP0 ;  /* 0x000000032800788c */ /* 0x000fe4000c722a70 */
[----:B------:R-:W-:Y:S02]  /*68f0*/  USEL UR56, UR43, URZ, UP0 ;  /* 0x000000ff2b387287 */ /* 0x000fe40008000000 */
[----:B------:R-:W-:Y:S04]  /*6900*/  USEL UR4, URZ, 0x1, !UP1 ;  /* 0x00000001ff047887 */ /* 0x000fe8000c800000 */
[----:B------:R-:W-:Y:S01]  /*6910*/  ULOP3.LUT UR51, UR51, UR4, URZ, 0x3c, !UPT ;  /* 0x0000000433337292 */ /* 0x000fe2000f8e3cff */
[----:B------:R-:W-:Y:S11]  /*6920*/  @P0 BRA `(.L_x_107) ;  /* 0x0000000000040947 */ /* 0x000ff60003800000 */
[----:B------:R-:W-:Y:S04]  /*6930*/  DEPBAR.LE SB0, 0x1 ;  /* 0x000080400000791a */ /* 0x000fe80000000000 */
.L_x_107:
[----:B------:R-:W-:Y:S05]  /*6940*/  BSYNC.RECONVERGENT B0 ;  /* 0x0000000000007941 */ /* 0x000fea0003800200 */
.L_x_106:
[----:B------:R-:W-:Y:S01]  /*6950*/  BAR.SYNC.DEFER_BLOCKING 0x1, 0x80 ;  /* 0x0042000000007b1d */ /* 0x000fe20000010000 */
[----:B------:R-:W-:Y:S01]  /*6960*/  UISETP.NE.AND UP0, UPT, UR50, -0x2, UPT ;  /* 0xfffffffe3200788c */ /* 0x000fe2000bf05270 */
[----:B------:R-:W-:Y:S08]  /*6970*/  IADD3 R31, PT, PT, R31, 0x1, RZ ;  /* 0x000000011f1f7810 */ /* 0x000ff00007ffe0ff */
[----:B------:R-:W-:Y:S05]  /*6980*/  BRA.U !UP0, `(.L_x_108) ;  /* 0x0000000108287547 */ /* 0x000fea000b800000 */
[----:B------:R-:W-:Y:S01]  /*6990*/  ISETP.NE.AND P0, PT, R74, RZ, PT ;  /* 0x000000ff4a00720c */ /* 0x000fe20003f05270 */
[----:B------:R-:W-:Y:S01]  /*69a0*/  IMAD.U32 R2, RZ, RZ, UR49 ;  /* 0x00000031ff027e24 */ /* 0x000fe2000f8e00ff */
[----:B------:R-:W-:Y:S01]  /*69b0*/  UIADD3 UR49, UPT, UPT, UR49, 0x1, URZ ;  /* 0x0000000131317890 */ /* 0x000fe2000fffe0ff */
[----:B------:R-:W-:Y:S03]  /*69c0*/  IMAD.U32 R0, RZ, RZ, UR37 ;  /* 0x00000025ff007e24 */ /* 0x000fe6000f8e00ff */
[----:B------:R-:W-:Y:S04]  /*69d0*/  UISETP.NE.AND UP0, UPT, UR49, 0x3, UPT ;  /* 0x000000033100788c */ /* 0x000fe8000bf05270 */
[----:B------:R-:W-:Y:S03]  /*69e0*/  USEL UR49, UR49, URZ, UP0 ;  /* 0x000000ff31317287 */ /* 0x000fe60008000000 */
[----:B------:R-:W-:Y:S05]  /*69f0*/  @P0 LEA R2, R2, UR48, 0x3 ;  /* 0x0000003002020c11 */ /* 0x000fea000f8e18ff */
[----:B------:R-:W-:Y:S05]  /*6a00*/  @P0 VIADD R2, R2, 0x48 ;  /* 0x0000004802020836 */ /* 0x000fea0000000000 */
[----:B------:R-:W-:Y:S04]  /*6a10*/  @P0 PRMT R0, R0, 0x654, R2 ;  /* 0x0000065400000816 */ /* 0x000fe80000000002 */
[----:B------:R2:W-:Y:S03]  /*6a20*/  @P0 SYNCS.ARRIVE.TRANS64.RED.A1T0 RZ, [R0+URZ], RZ ;  /* 0x000000ff00ff09a7 */ /* 0x0005e600081004ff */
.L_x_108:
[----:B------:R-:W-:Y:S01]  /*6a30*/  ISETP.NE.AND P2, PT, R71, RZ, PT ;  /* 0x000000ff4700720c */ /* 0x000fe20003f45270 */
[----:B------:R-:W-:Y:S01]  /*6a40*/  UIADD3 UR50, UPT, UPT, UR50, 0x2, URZ ;  /* 0x0000000232327890 */ /* 0x000fe2000fffe0ff */
[----:B------:R-:W-:Y:S01]  /*6a50*/  ISETP.NE.AND P0, PT, R73, 0x2, PT ;  /* 0x000000024900780c */ /* 0x000fe20003f05270 */
[----:B------:R-:W-:Y:S01]  /*6a60*/  IMAD.IADD R20, R29, 0x1, R58 ;  /* 0x000000011d147824 */ /* 0x000fe200078e023a */
[----:B------:R-:W-:Y:S01]  /*6a70*/  ISETP.NE.AND P1, PT, R31, 0x4, PT ;  /* 0x000000041f00780c */ /* 0x000fe20003f25270 */
[----:B------:R-:W-:Y:S01]  /*6a80*/  IMAD.IADD R21, R30, 0x1, R59 ;  /* 0x000000011e157824 */ /* 0x000fe200078e023b */
[----:B------:R-:W-:Y:S02]  /*6a90*/  SEL R2, RZ, 0x1, P0 ;  /* 0x00000001ff027807 */ /* 0x000fe40000000000 */
[----:B--2---:R-:W-:Y:S02]  /*6aa0*/  SEL R0, RZ, 0x1, P1 ;  /* 0x00000001ff007807 */ /* 0x004fe40000800000 */
[----:B------:R-:W-:Y:S02]  /*6ab0*/  LOP3.LUT R67, R67, R2, RZ, 0x3c, !PT ;  /* 0x0000000243437212 */ /* 0x000fe400078e3cff */
[----:B------:R-:W-:Y:S02]  /*6ac0*/  LOP3.LUT R68, R68, R0, RZ, 0x3c, !PT ;  /* 0x0000000044447212 */ /* 0x000fe400078e3cff */
[----:B------:R-:W-:Y:S02]  /*6ad0*/  @P2 R2UR UR36, R66 ;  /* 0x00000000422422ca */ /* 0x000fe400000e0000 */
[----:B------:R-:W-:Y:S02]  /*6ae0*/  SEL R73, R73, RZ, P0 ;  /* 0x000000ff49497207 */ /* 0x000fe40000000000 */
[----:B------:R-:W-:Y:S01]  /*6af0*/  SEL R31, R31, RZ, P1 ;  /* 0x000000ff1f1f7207 */ /* 0x000fe20000800000 */
[----:B------:R-:W-:Y:S10]  /*6b00*/  @P2 BRA `(.L_x_109) ;  /* 0xffffffdc00e02947 */ /* 0x000ff4000383ffff */
[----:B------:R-:W-:-:S09]  /*6b10*/  UISETP.NE.AND UP0, UPT, UR53, URZ, UPT ;  /* 0x000000ff3500728c */ /* 0x000fd2000bf05270 */
[----:B------:R-:W-:Y:S05]  /*6b20*/  BRA.U !UP0, `(.L_x_110) ;  /* 0x0000000108487547 */ /* 0x000fea000b800000 */
[----:B------:R-:W2:Y:S02]  /*6b30*/  LDCU.64 UR4, c[0x0][0x890] ;  /* 0x00011200ff0477ac */ /* 0x000ea40008000a00 */
[----:B--2---:R-:W-:-:S04]  /*6b40*/  UISETP.NE.U32.AND UP0, UPT, UR4, URZ, UPT ;  /* 0x000000ff0400728c */ /* 0x004fc8000bf05070 */
[----:B------:R-:W-:-:S09]  /*6b50*/  UISETP.NE.AND.EX UP0, UPT, UR5, URZ, UPT, UP0 ;  /* 0x000000ff0500728c */ /* 0x000fd2000bf05300 */
[----:B------:R-:W-:Y:S05]  /*6b60*/  BRA.U UP0, `(.L_x_111) ;  /* 0x00000001000c7547 */ /* 0x000fea000b800000 */
[----:B------:R-:W-:-:S13]  /*6b70*/  FSETP.NEU.AND P0, PT, R35, RZ, PT ;  /* 0x000000ff2300720b */ /* 0x000fda0003f0d000 */
[----:B------:R-:W-:Y:S05]  /*6b80*/  @!P0 EXIT ;  /* 0x000000000000894d */ /* 0x000fea0003800000 */
[----:B------:R-:W-:Y:S05]  /*6b90*/  BRA `(.L_x_110) ;  /* 0x00000000002c7947 */ /* 0x000fea0003800000 */
.L_x_111:
[----:B------:R-:W-:Y:S01]  /*6ba0*/  ISETP.NE.AND P0, PT, R72, RZ, PT ;  /* 0x000000ff4800720c */ /* 0x000fe20003f05270 */
[----:B------:R-:W-:-:S12]  /*6bb0*/  BSSY.RECONVERGENT B0, `(.L_x_110) ;  /* 0x0000009000007945 */ /* 0x000fd80003800200 */
[----:B------:R-:W-:Y:S05]  /*6bc0*/  @P0 BRA `(.L_x_112) ;  /* 0x0000000000140947 */ /* 0x000fea0003800000 */
[----:B------:R-:W2:Y:S02]  /*6bd0*/  LDCU.64 UR4, c[0x0][0x888] ;  /* 0x00011100ff0477ac */ /* 0x000ea40008000a00 */
[----:B--2---:R-:W-:-:S04]  /*6be0*/  ISETP.NE.U32.AND P0, PT, RZ, UR4, PT ;  /* 0x00000004ff007c0c */ /* 0x004fc8000bf05070 */
[----:B------:R-:W-:-:S13]  /*6bf0*/  ISETP.NE.AND.EX P0, PT, RZ, UR5, PT, P0 ;  /* 0x00000005ff007c0c */ /* 0x000fda000bf05300 */
[----:B------:R-:W-:Y:S05]  /*6c00*/  @!P0 EXIT ;  /* 0x000000000000894d */ /* 0x000fea0003800000 */
[----:B------:R-:W-:Y:S05]  /*6c10*/  BRA `(.L_x_113) ;  /* 0x0000000000087947 */ /* 0x000fea0003800000 */
.L_x_112:
[----:B------:R-:W-:-:S13]  /*6c20*/  FSETP.NEU.AND P0, PT, R35, RZ, PT ;  /* 0x000000ff2300720b */ /* 0x000fda0003f0d000 */
[----:B------:R-:W-:Y:S05]  /*6c30*/  @!P0 EXIT ;  /* 0x000000000000894d */ /* 0x000fea0003800000 */
.L_x_113:
[----:B------:R-:W-:Y:S05]  /*6c40*/  BSYNC.RECONVERGENT B0 ;  /* 0x0000000000007941 */ /* 0x000fea0003800200 */
.L_x_110:
[----:B------:R-:W-:Y:S01]  /*6c50*/  ULEA UR4, UR49, UR48, 0x3 ;  /* 0x0000003031047291 */ /* 0x000fe2000f8e18ff */
[----:B------:R-:W-:-:S04]  /*6c60*/  DEPBAR.LE SB0, 0x0 ;  /* 0x000080000000791a */ /* 0x000fc80000000000 */
[----:B------:R-:W-:-:S04]  /*6c70*/  UIADD3 UR4, UPT, UPT, UR4, 0x48, URZ ;  /* 0x0000004804047890 */ /* 0x000fc8000fffe0ff */
[----:B------:R-:W-:-:S09]  /*6c80*/  UPRMT UR4, UR37, 0x654, UR4 ;  /* 0x0000065425047896 */ /* 0x000fd20008000004 */
[----:B------:R-:W-:Y:S01]  /*6c90*/  SYNCS.ARRIVE.TRANS64.RED.A1T0 RZ, [UR4], RZ ;  /* 0x000000ffffff79a7 */ /* 0x000fe20008100404 */
[----:B------:R-:W-:Y:S05]  /*6ca0*/  EXIT ;  /* 0x000000000000794d */ /* 0x000fea0003800000 */
.L_x_19:
[----:B--2---:R2:W1:Y:S02]  /*6cb0*/  SYNCS.PHASECHK.TRANS64.TRYWAIT P0, [R2+URZ+0xe0], R3 ;  /* 0x0000e003020075a7 */ /* 0x00446400080011ff */
[----:B-1----:R-:W-:Y:S05]  /*6cc0*/  @!P0 NANOSLEEP.SYNCS 0x989680 ;  /* 0x009896800000895d */ /* 0x002fea0003900000 */
[----:B------:R-:W1:Y:S02]  /*6cd0*/  @!P0 SYNCS.PHASECHK.TRANS64 P0, [R2+URZ+0xe0], R3 ;  /* 0x0000e003020085a7 */ /* 0x000e6400080010ff */
[----:B-1----:R-:W-:Y:S05]  /*6ce0*/  @!P0 BRA `(.L_x_19) ;  /* 0xfffffffc00f08947 */ /* 0x002fea000383ffff */
[----:B------:R-:W-:Y:S05]  /*6cf0*/  BRA `(.L_x_114) ;  /* 0xffffffa800287947 */ /* 0x000fea000383ffff */
.L_x_22:
[----:B-1----:R-:W-:-:S07]  /*6d00*/  MOV R2, UR33 ;  /* 0x0000002100027c02 */ /* 0x002fce0008000f00 */
.L_x_115:
[----:B-1----:R1:W2:Y:S02]  /*6d10*/  SYNCS.PHASECHK.TRANS64.TRYWAIT P0, [R2+URZ+0x18], R4 ;  /* 0x00001804020075a7 */ /* 0x0022a400080011ff */
[----:B--2---:R-:W-:Y:S05]  /*6d20*/  @!P0 NANOSLEEP.SYNCS 0x989680 ;  /* 0x009896800000895d */ /* 0x004fea0003900000 */
[----:B------:R-:W2:Y:S02]  /*6d30*/  @!P0 SYNCS.PHASECHK.TRANS64 P0, [R2+URZ+0x18], R4 ;  /* 0x00001804020085a7 */ /* 0x000ea400080010ff */
[----:B--2---:R-:W-:Y:S05]  /*6d40*/  @!P0 BRA `(.L_x_115) ;  /* 0xfffffffc00f08947 */ /* 0x004fea000383ffff */
[----:B------:R-:W-:Y:S05]  /*6d50*/  BRA `(.L_x_21) ;  /* 0xffffffa800787947 */ /* 0x000fea000383ffff */
.L_x_28:
[----:B-1----:R-:W-:-:S07]  /*6d60*/  MOV R2, UR17 ;  /* 0x0000001100027c02 */ /* 0x002fce0008000f00 */
.L_x_116:
[----:B-1----:R1:W2:Y:S02]  /*6d70*/  SYNCS.PHASECHK.TRANS64.TRYWAIT P0, [R2+URZ+0x18], R4 ;  /* 0x00001804020075a7 */ /* 0x0022a400080011ff */
[----:B--2---:R-:W-:Y:S05]  /*6d80*/  @!P0 NANOSLEEP.SYNCS 0x989680 ;  /* 0x009896800000895d */ /* 0x004fea0003900000 */
[----:B------:R-:W2:Y:S02]  /*6d90*/  @!P0 SYNCS.PHASECHK.TRANS64 P0, [R2+URZ+0x18], R4 ;  /* 0x00001804020085a7 */ /* 0x000ea400080010ff */
[----:B--2---:R-:W-:Y:S05]  /*6da0*/  @!P0 BRA `(.L_x_116) ;  /* 0xfffffffc00f08947 */ /* 0x004fea000383ffff */
[----:B------:R-:W-:Y:S05]  /*6db0*/  BRA `(.L_x_27) ;  /* 0xffffffac001c7947 */ /* 0x000fea000383ffff */
.L_x_32:
[----:B-1----:R1:W2:Y:S02]  /*6dc0*/  SYNCS.PHASECHK.TRANS64.TRYWAIT P0, [R2+URZ+0x70], R3 ;  /* 0x00007003020075a7 */ /* 0x0022a400080011ff */
[----:B--2---:R-:W-:Y:S05]  /*6dd0*/  @!P0 NANOSLEEP.SYNCS 0x989680 ;  /* 0x009896800000895d */ /* 0x004fea0003900000 */
[----:B------:R-:W2:Y:S02]  /*6de0*/  @!P0 SYNCS.PHASECHK.TRANS64 P0, [R2+URZ+0x70], R3 ;  /* 0x00007003020085a7 */ /* 0x000ea400080010ff */
[----:B--2---:R-:W-:Y:S05]  /*6df0*/  @!P0 BRA `(.L_x_32) ;  /* 0xfffffffc00f08947 */ /* 0x004fea000383ffff */
[----:B------:R-:W-:Y:S05]  /*6e00*/  BRA `(.L_x_117) ;  /* 0xffffffac00a87947 */ /* 0x000fea000383ffff */
.L_x_36:
[----:B----4-:R-:W-:-:S07]  /*6e10*/  MOV R0, UR5 ;  /* 0x0000000500007c02 */ /* 0x010fce0008000f00 */
.L_x_118:
[----:B-1----:R1:W2:Y:S02]  /*6e20*/  SYNCS.PHASECHK.TRANS64.TRYWAIT P0, [R0+URZ], R2 ;  /* 0x00000002000075a7 */ /* 0x0022a400080011ff */
[----:B--2---:R-:W-:Y:S05]  /*6e30*/  @!P0 NANOSLEEP.SYNCS 0x989680 ;  /* 0x009896800000895d */ /* 0x004fea0003900000 */
[----:B------:R-:W2:Y:S02]  /*6e40*/  @!P0 SYNCS.PHASECHK.TRANS64 P0, [R0+URZ], R2 ;  /* 0x00000002000085a7 */ /* 0x000ea400080010ff */
[----:B--2---:R-:W-:Y:S05]  /*6e50*/  @!P0 BRA `(.L_x_118) ;  /* 0xfffffffc00f08947 */ /* 0x004fea000383ffff */
[----:B------:R-:W-:Y:S05]  /*6e60*/  BRA `(.L_x_119) ;  /* 0xffffffb400187947 */ /* 0x000fea000383ffff */
.L_x_37:
[----:B----4-:R-:W-:-:S07]  /*6e70*/  MOV R0, UR5 ;  /* 0x0000000500007c02 */ /* 0x010fce0008000f00 */
.L_x_120:
[----:B-1----:R1:W2:Y:S02]  /*6e80*/  SYNCS.PHASECHK.TRANS64.TRYWAIT P0, [R0+URZ], R2 ;  /* 0x00000002000075a7 */ /* 0x0022a400080011ff */
[----:B--2---:R-:W-:Y:S05]  /*6e90*/  @!P0 NANOSLEEP.SYNCS 0x989680 ;  /* 0x009896800000895d */ /* 0x004fea0003900000 */
[----:B------:R-:W2:Y:S02]  /*6ea0*/  @!P0 SYNCS.PHASECHK.TRANS64 P0, [R0+URZ], R2 ;  /* 0x00000002000085a7 */ /* 0x000ea400080010ff */
[----:B--2---:R-:W-:Y:S05]  /*6eb0*/  @!P0 BRA `(.L_x_120) ;  /* 0xfffffffc00f08947 */ /* 0x004fea000383ffff */
[----:B------:R-:W-:Y:S05]  /*6ec0*/  BRA `(.L_x_121) ;  /* 0xffffffb400247947 */ /* 0x000fea000383ffff */
.L_x_40:
[----:B-1----:R1:W2:Y:S02]  /*6ed0*/  SYNCS.PHASECHK.TRANS64.TRYWAIT P0, [R0+URZ+0xd0], R4 ;  /* 0x0000d004000075a7 */ /* 0x0022a400080011ff */
[----:B--2---:R-:W-:Y:S05]  /*6ee0*/  @!P0 NANOSLEEP.SYNCS 0x989680 ;  /* 0x009896800000895d */ /* 0x004fea0003900000 */
[----:B------:R-:W2:Y:S02]  /*6ef0*/  @!P0 SYNCS.PHASECHK.TRANS64 P0, [R0+URZ+0xd0], R4 ;  /* 0x0000d004000085a7 */ /* 0x000ea400080010ff */
[----:B--2---:R-:W-:Y:S05]  /*6f00*/  @!P0 BRA `(.L_x_40) ;  /* 0xfffffffc00f08947 */ /* 0x004fea000383ffff */
[----:B------:R-:W-:Y:S05]  /*6f10*/  BRA `(.L_x_122) ;  /* 0xffffffb400807947 */ /* 0x000fea000383ffff */
.L_x_41:
[----:B------:R-:W-:-:S07]  /*6f20*/  MOV R0, UR5 ;  /* 0x0000000500007c02 */ /* 0x000fce0008000f00 */
.L_x_123:
[----:B-1----:R1:W2:Y:S02]  /*6f30*/  SYNCS.PHASECHK.TRANS64.TRYWAIT P0, [R0+URZ+0x80], R5 ;  /* 0x00008005000075a7 */ /* 0x0022a400080011ff */
[----:B--2---:R-:W-:Y:S05]  /*6f40*/  @!P0 NANOSLEEP.SYNCS 0x989680 ;  /* 0x009896800000895d */ /* 0x004fea0003900000 */
[----:B------:R-:W2:Y:S02]  /*6f50*/  @!P0 SYNCS.PHASECHK.TRANS64 P0, [R0+URZ+0x80], R5 ;  /* 0x00008005000085a7 */ /* 0x000ea400080010ff */
[----:B--2---:R-:W-:Y:S05]  /*6f60*/  @!P0 BRA `(.L_x_123) ;  /* 0xfffffffc00f08947 */ /* 0x004fea000383ffff */
[----:B------:R-:W-:Y:S05]  /*6f70*/  BRA `(.L_x_124) ;  /* 0xffffffb400907947 */ /* 0x000fea000383ffff */
.L_x_42:
[----:B-1----:R1:W2:Y:S02]  /*6f80*/  SYNCS.PHASECHK.TRANS64.TRYWAIT P1, [R0+URZ+0x70], R4 ;  /* 0x00007004000075a7 */ /* 0x0022a400080211ff */
[----:B--2---:R-:W-:Y:S05]  /*6f90*/  @!P1 NANOSLEEP.SYNCS 0x989680 ;  /* 0x009896800000995d */ /* 0x004fea0003900000 */
[----:B------:R-:W2:Y:S02]  /*6fa0*/  @!P1 SYNCS.PHASECHK.TRANS64 P1, [R0+URZ+0x70], R4 ;  /* 0x00007004000095a7 */ /* 0x000ea400080210ff */
[----:B--2---:R-:W-:Y:S05]  /*6fb0*/  @!P1 BRA `(.L_x_42) ;  /* 0xfffffffc00f09947 */ /* 0x004fea000383ffff */
[----:B------:R-:W-:Y:S05]  /*6fc0*/  BRA `(.L_x_125) ;  /* 0xffffffb400c07947 */ /* 0x000fea000383ffff */
.L_x_45:
[----:B------:R-:W-:-:S07]  /*6fd0*/  MOV R0, UR5 ;  /* 0x0000000500007c02 */ /* 0x000fce0008000f00 */
.L_x_126:
[----:B-1----:R1:W2:Y:S02]  /*6fe0*/  SYNCS.PHASECHK.TRANS64.TRYWAIT P0, [R0+URZ+0x80], R2 ;  /* 0x00008002000075a7 */ /* 0x0022a400080011ff */
[----:B--2---:R-:W-:Y:S05]  /*6ff0*/  @!P0 NANOSLEEP.SYNCS 0x989680 ;  /* 0x009896800000895d */ /* 0x004fea0003900000 */
[----:B------:R-:W2:Y:S02]  /*7000*/  @!P0 SYNCS.PHASECHK.TRANS64 P0, [R0+URZ+0x80], R2 ;  /* 0x00008002000085a7 */ /* 0x000ea400080010ff */
[----:B--2---:R-:W-:Y:S05]  /*7010*/  @!P0 BRA `(.L_x_126) ;  /* 0xfffffffc00f08947 */ /* 0x004fea000383ffff */
[----:B------:R-:W-:Y:S05]  /*7020*/  BRA `(.L_x_44) ;  /* 0xffffffb800147947 */ /* 0x000fea000383ffff */
.L_x_52:
[----:B-1----:R1:W2:Y:S02]  /*7030*/  SYNCS.PHASECHK.TRANS64.TRYWAIT P1, [R0+URZ+0x70], R2 ;  /* 0x00007002000075a7 */ /* 0x0022a400080211ff */
[----:B--2---:R-:W-:Y:S05]  /*7040*/  @!P1 NANOSLEEP.SYNCS 0x989680 ;  /* 0x009896800000995d */ /* 0x004fea0003900000 */
[----:B------:R-:W2:Y:S02]  /*7050*/  @!P1 SYNCS.PHASECHK.TRANS64 P1, [R0+URZ+0x70], R2 ;  /* 0x00007002000095a7 */ /* 0x000ea400080210ff */
[----:B--2---:R-:W-:Y:S05]  /*7060*/  @!P1 BRA `(.L_x_52) ;  /* 0xfffffffc00f09947 */ /* 0x004fea000383ffff */
[----:B------:R-:W-:Y:S05]  /*7070*/  BRA `(.L_x_127) ;  /* 0xffffffbc00847947 */ /* 0x000fea000383ffff */
.L_x_53:
[----:B------:R-:W-:-:S07]  /*7080*/  MOV R2, UR7 ;  /* 0x0000000700027c02 */ /* 0x000fce0008000f00 */
.L_x_128:
[----:B-1----:R1:W2:Y:S02]  /*7090*/  SYNCS.PHASECHK.TRANS64.TRYWAIT P0, [R2+URZ+0xb0], R0 ;  /* 0x0000b000020075a7 */ /* 0x0022a400080011ff */
[----:B--2---:R-:W-:Y:S05]  /*70a0*/  @!P0 NANOSLEEP.SYNCS 0x989680 ;  /* 0x009896800000895d */ /* 0x004fea0003900000 */
[----:B------:R-:W2:Y:S02]  /*70b0*/  @!P0 SYNCS.PHASECHK.TRANS64 P0, [R2+URZ+0xb0], R0 ;  /* 0x0000b000020085a7 */ /* 0x000ea400080010ff */
[----:B--2---:R-:W-:Y:S05]  /*70c0*/  @!P0 BRA `(.L_x_128) ;  /* 0xfffffffc00f08947 */ /* 0x004fea000383ffff */
[----:B------:R-:W-:Y:S05]  /*70d0*/  BRA `(.L_x_129) ;  /* 0xffffffbc00d47947 */ /* 0x000fea000383ffff */
.L_x_56:
[----:B------:R-:W-:Y:S07]  /*70e0*/  MOV R0, UR6 ;  /* 0x0000000600007c02 */ /* 0x000fee0008000f00 */
.L_x_130:
[----:B-1----:R1:W2:Y:S02]  /*70f0*/  SYNCS.PHASECHK.TRANS64.TRYWAIT P0, [R0+URZ], R2 ;  /* 0x00000002000075a7 */ /* 0x0022a400080011ff */
[----:B--2---:R-:W-:Y:S05]  /*7100*/  @!P0 NANOSLEEP.SYNCS 0x989680 ;  /* 0x009896800000895d */ /* 0x004fea0003900000 */
[----:B------:R-:W2:Y:S02]  /*7110*/  @!P0 SYNCS.PHASECHK.TRANS64 P0, [R0+URZ], R2 ;  /* 0x00000002000085a7 */ /* 0x000ea400080010ff */
[----:B--2---:R-:W-:Y:S05]  /*7120*/  @!P0 BRA `(.L_x_130) ;  /* 0xfffffffc00f08947 */ /* 0x004fea000383ffff */
[----:B------:R-:W-:Y:S05]  /*7130*/  BRA `(.L_x_55) ;  /* 0xffffffbc00f07947 */ /* 0x000fea000383ffff */
.L_x_59:
[----:B------:R-:W-:-:S07]  /*7140*/  MOV R0, UR6 ;  /* 0x0000000600007c02 */ /* 0x000fce0008000f00 */
.L_x_131:
[----:B--2---:R2:W4:Y:S02]  /*7150*/  SYNCS.PHASECHK.TRANS64.TRYWAIT P0, [R0+URZ], R2 ;  /* 0x00000002000075a7 */ /* 0x00452400080011ff */
[----:B----4-:R-:W-:Y:S05]  /*7160*/  @!P0 NANOSLEEP.SYNCS 0x989680 ;  /* 0x009896800000895d */ /* 0x010fea0003900000 */
[----:B------:R-:W4:Y:S02]  /*7170*/  @!P0 SYNCS.PHASECHK.TRANS64 P0, [R0+URZ], R2 ;  /* 0x00000002000085a7 */ /* 0x000f2400080010ff */
[----:B----4-:R-:W-:Y:S05]  /*7180*/  @!P0 BRA `(.L_x_131) ;  /* 0xfffffffc00f08947 */ /* 0x010fea000383ffff */
[----:B------:R-:W-:Y:S05]  /*7190*/  BRA `(.L_x_132) ;  /* 0xffffffc000cc7947 */ /* 0x000fea000383ffff */
.L_x_60:
[----:B------:R-:W-:-:S07]  /*71a0*/  MOV R0, UR6 ;  /* 0x0000000600007c02 */ /* 0x000fce0008000f00 */
.L_x_133:
[----:B-1----:R1:W2:Y:S02]  /*71b0*/  SYNCS.PHASECHK.TRANS64.TRYWAIT P0, [R0+URZ], R3 ;  /* 0x00000003000075a7 */ /* 0x0022a400080011ff */
[----:B--2---:R-:W-:Y:S05]  /*71c0*/  @!P0 NANOSLEEP.SYNCS 0x989680 ;  /* 0x009896800000895d */ /* 0x004fea0003900000 */
[----:B------:R-:W2:Y:S02]  /*71d0*/  @!P0 SYNCS.PHASECHK.TRANS64 P0, [R0+URZ], R3 ;  /* 0x00000003000085a7 */ /* 0x000ea400080010ff */
[----:B--2---:R-:W-:Y:S05]  /*71e0*/  @!P0 BRA `(.L_x_133) ;  /* 0xfffffffc00f08947 */ /* 0x004fea000383ffff */
[----:B------:R-:W-:Y:S05]  /*71f0*/  BRA `(.L_x_134) ;  /* 0xffffffc000d87947 */ /* 0x000fea000383ffff */
.L_x_61:
[----:B------:R-:W-:-:S07]  /*7200*/  MOV R0, UR6 ;  /* 0x0000000600007c02 */ /* 0x000fce0008000f00 */
.L_x_135:
[----:B-1----:R1:W2:Y:S02]  /*7210*/  SYNCS.PHASECHK.TRANS64.TRYWAIT P0, [R0+URZ], R3 ;  /* 0x00000003000075a7 */ /* 0x0022a400080011ff */
[----:B--2---:R-:W-:Y:S05]  /*7220*/  @!P0 NANOSLEEP.SYNCS 0x989680 ;  /* 0x009896800000895d */ /* 0x004fea0003900000 */
[----:B------:R-:W2:Y:S02]  /*7230*/  @!P0 SYNCS.PHASECHK.TRANS64 P0, [R0+URZ], R3 ;  /* 0x00000003000085a7 */ /* 0x000ea400080010ff */
[----:B--2---:R-:W-:Y:S05]  /*7240*/  @!P0 BRA `(.L_x_135) ;  /* 0xfffffffc00f08947 */ /* 0x004fea000383ffff */
[----:B------:R-:W-:Y:S05]  /*7250*/  BRA `(.L_x_136) ;  /* 0xffffffc000e47947 */ /* 0x000fea000383ffff */
.L_x_62:
[----:B-1----:R-:W-:-:S07]  /*7260*/  MOV R0, UR7 ;  /* 0x0000000700007c02 */ /* 0x002fce0008000f00 */
.L_x_137:
[----:B-1----:R1:W2:Y:S02]  /*7270*/  SYNCS.PHASECHK.TRANS64.TRYWAIT P0, [R0+URZ], R2 ;  /* 0x00000002000075a7 */ /* 0x0022a400080011ff */
[----:B--2---:R-:W-:Y:S05]  /*7280*/  @!P0 NANOSLEEP.SYNCS 0x989680 ;  /* 0x009896800000895d */ /* 0x004fea0003900000 */
[----:B------:R-:W2:Y:S02]  /*7290*/  @!P0 SYNCS.PHASECHK.TRANS64 P0, [R0+URZ], R2 ;  /* 0x00000002000085a7 */ /* 0x000ea400080010ff */
[----:B--2---:R-:W-:Y:S05]  /*72a0*/  @!P0 BRA `(.L_x_137) ;  /* 0xfffffffc00f08947 */ /* 0x004fea000383ffff */
[----:B------:R-:W-:Y:S05]  /*72b0*/  BRA `(.L_x_138) ;  /* 0xffffffc000f07947 */ /* 0x000fea000383ffff */
.L_x_67:
[----:B--2---:R2:W3:Y:S02]  /*72c0*/  SYNCS.PHASECHK.TRANS64.TRYWAIT P0, [R0+URZ+0x70], R2 ;  /* 0x00007002000075a7 */ /* 0x0044e400080011ff */
[----:B---3--:R-:W-:Y:S05]  /*72d0*/  @!P0 NANOSLEEP.SYNCS 0x989680 ;  /* 0x009896800000895d */ /* 0x008fea0003900000 */
[----:B------:R-:W3:Y:S02]  /*72e0*/  @!P0 SYNCS.PHASECHK.TRANS64 P0, [R0+URZ+0x70], R2 ;  /* 0x00007002000085a7 */ /* 0x000ee400080010ff */
[----:B---3--:R-:W-:Y:S05]  /*72f0*/  @!P0 BRA `(.L_x_67) ;  /* 0xfffffffc00f08947 */ /* 0x008fea000383ffff */
[----:B------:R-:W-:Y:S05]  /*7300*/  BRA `(.L_x_139) ;  /* 0xffffffc400e87947 */ /* 0x000fea000383ffff */
.L_x_70:
[----:B------:R-:W-:Y:S07]  /*7310*/  MOV R0, UR7 ;  /* 0x0000000700007c02 */ /* 0x000fee0008000f00 */
.L_x_140:
[----:B--2---:R2:W3:Y:S02]  /*7320*/  SYNCS.PHASECHK.TRANS64.TRYWAIT P0, [R0+URZ+0x68], R2 ;  /* 0x00006802000075a7 */ /* 0x0044e400080011ff */
[----:B---3--:R-:W-:Y:S05]  /*7330*/  @!P0 NANOSLEEP.SYNCS 0x989680 ;  /* 0x009896800000895d */ /* 0x008fea0003900000 */
[----:B------:R-:W3:Y:S02]  /*7340*/  @!P0 SYNCS.PHASECHK.TRANS64 P0, [R0+URZ+0x68], R2 ;  /* 0x00006802000085a7 */ /* 0x000ee400080010ff */
[----:B---3--:R-:W-:Y:S05]  /*7350*/  @!P0 BRA `(.L_x_140) ;  /* 0xfffffffc00f08947 */ /* 0x008fea000383ffff */
[----:B------:R-:W-:Y:S05]  /*7360*/  BRA `(.L_x_69) ;  /* 0xffffffc800c87947 */ /* 0x000fea000383ffff */
.L_x_73:
[----:B------:R-:W-:Y:S07]  /*7370*/  MOV R0, UR15 ;  /* 0x0000000f00007c02 */ /* 0x000fee0008000f00 */
.L_x_141:
[----:B-1----:R1:W2:Y:S02]  /*7380*/  SYNCS.PHASECHK.TRANS64.TRYWAIT P0, [R0+URZ+0x48], R9 ;  /* 0x00004809000075a7 */ /* 0x0022a400080011ff */
[----:B--2---:R-:W-:Y:S05]  /*7390*/  @!P0 NANOSLEEP.SYNCS 0x989680 ;  /* 0x009896800000895d */ /* 0x004fea0003900000 */
[----:B------:R-:W2:Y:S02]  /*73a0*/  @!P0 SYNCS.PHASECHK.TRANS64 P0, [R0+URZ+0x48], R9 ;  /* 0x00004809000085a7 */ /* 0x000ea400080010ff */
[----:B--2---:R-:W-:Y:S05]  /*73b0*/  @!P0 BRA `(.L_x_141) ;  /* 0xfffffffc00f08947 */ /* 0x004fea000383ffff */
[----:B------:R-:W-:Y:S05]  /*73c0*/  BRA `(.L_x_142) ;  /* 0xffffffcc00407947 */ /* 0x000fea000383ffff */
.L_x_74:
[----:B------:R-:W-:Y:S07]  /*73d0*/  MOV R0, UR13 ;  /* 0x0000000d00007c02 */ /* 0x000fee0008000f00 */
.L_x_143:
[----:B-1----:R1:W2:Y:S02]  /*73e0*/  SYNCS.PHASECHK.TRANS64.TRYWAIT P0, [R0+URZ+0x48], R20 ;  /* 0x00004814000075a7 */ /* 0x0022a400080011ff */
[----:B--2---:R-:W-:Y:S05]  /*73f0*/  @!P0 NANOSLEEP.SYNCS 0x989680 ;  /* 0x009896800000895d */ /* 0x004fea0003900000 */
[----:B------:R-:W2:Y:S02]  /*7400*/  @!P0 SYNCS.PHASECHK.TRANS64 P0, [R0+URZ+0x48], R20 ;  /* 0x00004814000085a7 */ /* 0x000ea400080010ff */
[----:B--2---:R-:W-:Y:S05]  /*7410*/  @!P0 BRA `(.L_x_143) ;  /* 0xfffffffc00f08947 */ /* 0x004fea000383ffff */
[----:B------:R-:W-:Y:S05]  /*7420*/  BRA `(.L_x_144) ;  /* 0xffffffcc00e07947 */ /* 0x000fea000383ffff */
.L_x_76:
[----:B------:R-:W-:-:S07]  /*7430*/  MOV R0, UR4 ;  /* 0x0000000400007c02 */ /* 0x000fce0008000f00 */
.L_x_145:
[----:B-1----:R1:W3:Y:S02]  /*7440*/  SYNCS.PHASECHK.TRANS64.TRYWAIT P0, [R0+URZ], R2 ;  /* 0x00000002000075a7 */ /* 0x0022e400080011ff */
[----:B---3--:R-:W-:Y:S05]  /*7450*/  @!P0 NANOSLEEP.SYNCS 0x989680 ;  /* 0x009896800000895d */ /* 0x008fea0003900000 */
[----:B------:R-:W3:Y:S02]  /*7460*/  @!P0 SYNCS.PHASECHK.TRANS64 P0, [R0+URZ], R2 ;  /* 0x00000002000085a7 */ /* 0x000ee400080010ff */
[----:B---3--:R-:W-:Y:S05]  /*7470*/  @!P0 BRA `(.L_x_145) ;  /* 0xfffffffc00f08947 */ /* 0x008fea000383ffff */
[----:B------:R-:W-:Y:S05]  /*7480*/  BRA `(.L_x_146) ;  /* 0xffffffd0006c7947 */ /* 0x000fea000383ffff */
.L_x_77:
[----:B------:R-:W-:-:S07]  /*7490*/  MOV R0, UR4 ;  /* 0x0000000400007c02 */ /* 0x000fce0008000f00 */
.L_x_147:
[----:B-1----:R1:W3:Y:S02]  /*74a0*/  SYNCS.PHASECHK.TRANS64.TRYWAIT P0, [R0+URZ], R2 ;  /* 0x00000002000075a7 */ /* 0x0022e400080011ff */
[----:B---3--:R-:W-:Y:S05]  /*74b0*/  @!P0 NANOSLEEP.SYNCS 0x989680 ;  /* 0x009896800000895d */ /* 0x008fea0003900000 */
[----:B------:R-:W3:Y:S02]  /*74c0*/  @!P0 SYNCS.PHASECHK.TRANS64 P0, [R0+URZ], R2 ;  /* 0x00000002000085a7 */ /* 0x000ee400080010ff */
[----:B---3--:R-:W-:Y:S05]  /*74d0*/  @!P0 BRA `(.L_x_147) ;  /* 0xfffffffc00f08947 */ /* 0x008fea000383ffff */
[----:B------:R-:W-:Y:S05]  /*74e0*/  BRA `(.L_x_148) ;  /* 0xffffffd000787947 */ /* 0x000fea000383ffff */
.L_x_79:
[----:B--2---:R2:W4:Y:S02]  /*74f0*/  SYNCS.PHASECHK.TRANS64.TRYWAIT P0, [R0+URZ+0x70], R2 ;  /* 0x00007002000075a7 */ /* 0x00452400080011ff */
[----:B----4-:R-:W-:Y:S05]  /*7500*/  @!P0 NANOSLEEP.SYNCS 0x989680 ;  /* 0x009896800000895d */ /* 0x010fea0003900000 */
[----:B------:R-:W4:Y:S02]  /*7510*/  @!P0 SYNCS.PHASECHK.TRANS64 P0, [R0+URZ+0x70], R2 ;  /* 0x00007002000085a7 */ /* 0x000f2400080010ff */
[----:B----4-:R-:W-:Y:S05]  /*7520*/  @!P0 BRA `(.L_x_79) ;  /* 0xfffffffc00f08947 */ /* 0x010fea000383ffff */
[----:B------:R-:W-:Y:S05]  /*7530*/  BRA `(.L_x_149) ;  /* 0xffffffd400687947 */ /* 0x000fea000383ffff */
.L_x_89:
[----:B-1----:R1:W3:Y:S02]  /*7540*/  SYNCS.PHASECHK.TRANS64.TRYWAIT P1, [R2+URZ+0x30], R4 ;  /* 0x00003004020075a7 */ /* 0x0022e400080211ff */
[----:B---3--:R-:W-:Y:S05]  /*7550*/  @!P1 NANOSLEEP.SYNCS 0x989680 ;  /* 0x009896800000995d */ /* 0x008fea0003900000 */
[----:B------:R-:W3:Y:S02]  /*7560*/  @!P1 SYNCS.PHASECHK.TRANS64 P1, [R2+URZ+0x30], R4 ;  /* 0x00003004020095a7 */ /* 0x000ee400080210ff */
[----:B---3--:R-:W-:Y:S05]  /*7570*/  @!P1 BRA `(.L_x_89) ;  /* 0xfffffffc00f09947 */ /* 0x008fea000383ffff */
[----:B------:R-:W-:Y:S05]  /*7580*/  BRA `(.L_x_88) ;  /* 0xffffffe000687947 */ /* 0x000fea000383ffff */
.L_x_91:
[----:B-1----:R1:W2:Y:S02]  /*7590*/  SYNCS.PHASECHK.TRANS64.TRYWAIT P0, [R44+URZ+0x90], R3 ;  /* 0x000090032c0075a7 */ /* 0x0022a400080011ff */
[----:B--2---:R-:W-:Y:S05]  /*75a0*/  @!P0 NANOSLEEP.SYNCS 0x989680 ;  /* 0x009896800000895d */ /* 0x004fea0003900000 */
[----:B------:R-:W2:Y:S02]  /*75b0*/  @!P0 SYNCS.PHASECHK.TRANS64 P0, [R44+URZ+0x90], R3 ;  /* 0x000090032c0085a7 */ /* 0x000ea400080010ff */
[----:B--2---:R-:W-:Y:S05]  /*75c0*/  @!P0 BRA `(.L_x_91) ;  /* 0xfffffffc00f08947 */ /* 0x004fea000383ffff */
[----:B------:R-:W-:Y:S05]  /*75d0*/  BRA `(.L_x_90) ;  /* 0xffffffe000b87947 */ /* 0x000fea000383ffff */
.L_x_102:
[----:B-1----:R1:W2:Y:S02]  /*75e0*/  SYNCS.PHASECHK.TRANS64.TRYWAIT P0, [R2+URZ+0x30], R45 ;  /* 0x0000302d020075a7 */ /* 0x0022a400080011ff */
[----:B--2---:R-:W-:Y:S05]  /*75f0*/  @!P0 NANOSLEEP.SYNCS 0x989680 ;  /* 0x009896800000895d */ /* 0x004fea0003900000 */
[----:B------:R-:W2:Y:S02]  /*7600*/  @!P0 SYNCS.PHASECHK.TRANS64 P0, [R2+URZ+0x30], R45 ;  /* 0x0000302d020085a7 */ /* 0x000ea400080010ff */
[----:B--2---:R-:W-:Y:S05]  /*7610*/  @!P0 BRA `(.L_x_102) ;  /* 0xfffffffc00f08947 */ /* 0x004fea000383ffff */
[----:B------:R-:W-:Y:S05]  /*7620*/  BRA `(.L_x_101) ;  /* 0xffffffe800c87947 */ /* 0x000fea000383ffff */
        .weak           $__internal_0_$__cuda_sm10x_tcgen05_guardrail_trap_col_being_dealloced_not_returned_by_alloc
        .type           $__internal_0_$__cuda_sm10x_tcgen05_guardrail_trap_col_being_dealloced_not_returned_by_alloc,@function
        .size           $__internal_0_$__cuda_sm10x_tcgen05_guardrail_trap_col_being_dealloced_not_returned_by_alloc,($__internal_1_$__cuda_sm10x_tcgen05_guardrail_trap_phase_invalid_during_alloc - $__internal_0_$__cuda_sm10x_tcgen05_guardrail_trap_col_being_dealloced_not_returned_by_alloc)
$__internal_0_$__cuda_sm10x_tcgen05_guardrail_trap_col_being_dealloced_not_returned_by_alloc:
[----:B------:R-:W-:Y:S05]  /*7630*/  BPT.TRAP 0x1 ;  /* 0x000000040000795c */ /* 0x000fea0000300000 */
[----:B------:R-:W-:-:S04]  /*7640*/  HFMA2 R3, -RZ, RZ, 0, 0 ;  /* 0x00000000ff037431 */ /* 0x000fc800000001ff */
[----:B------:R-:W-:Y:S05]  /*7650*/  RET.REL.NODEC R2 `(_ZN7cutlass13device_kernelINS_4gemm6kernel13GemmUniversalIN4cute5tupleIJiiiiEEENS1_10collective13CollectiveMmaINS1_35MainloopSm100TmaUmmaWarpSpecializedILi3ELi2ELi4ENS5_IJNS4_1CILi1EEESB_SB_EEEEENS5_IJNSA_ILi64EEESE_SE_EEENS_10bfloat16_tENS5_IJlSB_lEEESG_SH_NS4_8TiledMMAINS4_8MMA_AtomIJNS4_20SM100_MMA_F16BF16_SSISG_SG_fLi64ELi64ELNS4_4UMMA5MajorE0ELSM_0ELNSL_7ScaleInE0ELSN_0EEEEEENS4_6LayoutISC_NS5_IJNSA_ILi0EEESR_SR_EEEEENS5_IJNS4_10UnderscoreESU_SU_EEEEENS4_13SM90_TMA_LOADENS4_14ComposedLayoutINS4_7SwizzleILi3ELi4ELi3EEENS4_18smem_ptr_flag_bitsILi16EEENSQ_INS5_IJNSA_ILi8EEESE_EEENS5_IJSE_SB_EEEEEEEvNS4_8identityESX_S17_vS18_EENS_8epilogue10collective18CollectiveEpilogueINS1A_23Sm100TmaWarpSpecializedILi3ELi2ELi16ELb1ELb0EEEJSF_NS5_IJNSQ_ISE_SB_EENSQ_INSA_ILi32EEESB_EEEEESG_SH_SG_SH_NS1A_6fusion15FusionCallbacksIS1E_NS1J_17LinearCombinationISG_fSG_fLNS_15FloatRoundStyleE2EEESF_S1I_JEEENS4_5SM1004TMEM4LOAD26SM100_TMEM_LOAD_16dp256b4xESX_NSY_INSZ_ILi2ELi4ELi3EEES12_NSQ_INS5_IJS13_S1G_EEENS5_IJS1G_SB_EEEEEEENS4_17SM75_U32x4_LDSM_NENS4_14SM90_TMA_STOREES1X_NS4_17SM90_U32x4_STSM_NENS4_39AutoVectorizingCopyWithAssumedAlignmentILi128EEEEEEvvEEEEvNT_6ParamsE) ;  /* 0xffffff8802687950 */ /* 0x000fea0003c3ffff */
        .weak           $__internal_1_$__cuda_sm10x_tcgen05_guardrail_trap_phase_invalid_during_alloc
        .type           $__internal_1_$__cuda_sm10x_tcgen05_guardrail_trap_phase_invalid_during_alloc,@function
        .size           $__internal_1_$__cuda_sm10x_tcgen05_guardrail_trap_phase_invalid_during_alloc,($__internal_2_$__cuda_sm10x_tcgen05_guardrail_trap_unallocated_columns_being_dealloced - $__internal_1_$__cuda_sm10x_tcgen05_guardrail_trap_phase_invalid_during_alloc)
$__internal_1_$__cuda_sm10x_tcgen05_guardrail_trap_phase_invalid_during_alloc:
[----:B------:R-:W-:Y:S05]  /*7660*/  BPT.TRAP 0x1 ;  /* 0x000000040000795c */ /* 0x000fea0000300000 */
[----:B------:R-:W-:-:S04]  /*7670*/  MOV R3, 0x0 ;  /* 0x0000000000037802 */ /* 0x000fc80000000f00 */
[----:B------:R-:W-:Y:S05]  /*7680*/  RET.REL.NODEC R2 `(_ZN7cutlass13device_kernelINS_4gemm6kernel13GemmUniversalIN4cute5tupleIJiiiiEEENS1_10collective13CollectiveMmaINS1_35MainloopSm100TmaUmmaWarpSpecializedILi3ELi2ELi4ENS5_IJNS4_1CILi1EEESB_SB_EEEEENS5_IJNSA_ILi64EEESE_SE_EEENS_10bfloat16_tENS5_IJlSB_lEEESG_SH_NS4_8TiledMMAINS4_8MMA_AtomIJNS4_20SM100_MMA_F16BF16_SSISG_SG_fLi64ELi64ELNS4_4UMMA5MajorE0ELSM_0ELNSL_7ScaleInE0ELSN_0EEEEEENS4_6LayoutISC_NS5_IJNSA_ILi0EEESR_SR_EEEEENS5_IJNS4_10UnderscoreESU_SU_EEEEENS4_13SM90_TMA_LOADENS4_14ComposedLayoutINS4_7SwizzleILi3ELi4ELi3EEENS4_18smem_ptr_flag_bitsILi16EEENSQ_INS5_IJNSA_ILi8EEESE_EEENS5_IJSE_SB_EEEEEEEvNS4_8identityESX_S17_vS18_EENS_8epilogue10collective18CollectiveEpilogueINS1A_23Sm100TmaWarpSpecializedILi3ELi2ELi16ELb1ELb0EEEJSF_NS5_IJNSQ_ISE_SB_EENSQ_INSA_ILi32EEESB_EEEEESG_SH_SG_SH_NS1A_6fusion15FusionCallbacksIS1E_NS1J_17LinearCombinationISG_fSG_fLNS_15FloatRoundStyleE2EEESF_S1I_JEEENS4_5SM1004TMEM4LOAD26SM100_TMEM_LOAD_16dp256b4xESX_NSY_INSZ_ILi2ELi4ELi3EEES12_NSQ_INS5_IJS13_S1G_EEENS5_IJS1G_SB_EEEEEEENS4_17SM75_U32x4_LDSM_NENS4_14SM90_TMA_STOREES1X_NS4_17SM90_U32x4_STSM_NENS4_39AutoVectorizingCopyWithAssumedAlignmentILi128EEEEEEvvEEEEvNT_6ParamsE) ;  /* 0xffffff88025c7950 */ /* 0x000fea0003c3ffff */
        .weak           $__internal_2_$__cuda_sm10x_tcgen05_guardrail_trap_unallocated_columns_being_dealloced
        .type           $__internal_2_$__cuda_sm10x_tcgen05_guardrail_trap_unallocated_columns_being_dealloced,@function
        .size           $__internal_2_$__cuda_sm10x_tcgen05_guardrail_trap_unallocated_columns_being_dealloced,(.L_x_151 - $__internal_2_$__cuda_sm10x_tcgen05_guardrail_trap_unallocated_columns_being_dealloced)
$__internal_2_$__cuda_sm10x_tcgen05_guardrail_trap_unallocated_columns_being_dealloced:
[----:B------:R-:W-:Y:S05]  /*7690*/  BPT.TRAP 0x1 ;  /* 0x000000040000795c */ /* 0x000fea0000300000 */
[----:B------:R-:W-:-:S04]  /*76a0*/  HFMA2 R3, -RZ, RZ, 0, 0 ;  /* 0x00000000ff037431 */ /* 0x000fc800000001ff */
[----:B------:R-:W-:Y:S05]  /*76b0*/  RET.REL.NODEC R2 `(_ZN7cutlass13device_kernelINS_4gemm6kernel13GemmUniversalIN4cute5tupleIJiiiiEEENS1_10collective13CollectiveMmaINS1_35MainloopSm100TmaUmmaWarpSpecializedILi3ELi2ELi4ENS5_IJNS4_1CILi1EEESB_SB_EEEEENS5_IJNSA_ILi64EEESE_SE_EEENS_10bfloat16_tENS5_IJlSB_lEEESG_SH_NS4_8TiledMMAINS4_8MMA_AtomIJNS4_20SM100_MMA_F16BF16_SSISG_SG_fLi64ELi64ELNS4_4UMMA5MajorE0ELSM_0ELNSL_7ScaleInE0ELSN_0EEEEEENS4_6LayoutISC_NS5_IJNSA_ILi0EEESR_SR_EEEEENS5_IJNS4_10UnderscoreESU_SU_EEEEENS4_13SM90_TMA_LOADENS4_14ComposedLayoutINS4_7SwizzleILi3ELi4ELi3EEENS4_18smem_ptr_flag_bitsILi16EEENSQ_INS5_IJNSA_ILi8EEESE_EEENS5_IJSE_SB_EEEEEEEvNS4_8identityESX_S17_vS18_EENS_8epilogue10collective18CollectiveEpilogueINS1A_23Sm100TmaWarpSpecializedILi3ELi2ELi16ELb1ELb0EEEJSF_NS5_IJNSQ_ISE_SB_EENSQ_INSA_ILi32EEESB_EEEEESG_SH_SG_SH_NS1A_6fusion15FusionCallbacksIS1E_NS1J_17LinearCombinationISG_fSG_fLNS_15FloatRoundStyleE2EEESF_S1I_JEEENS4_5SM1004TMEM4LOAD26SM100_TMEM_LOAD_16dp256b4xESX_NSY_INSZ_ILi2ELi4ELi3EEES12_NSQ_INS5_IJS13_S1G_EEENS5_IJS1G_SB_EEEEEEENS4_17SM75_U32x4_LDSM_NENS4_14SM90_TMA_STOREES1X_NS4_17SM90_U32x4_STSM_NENS4_39AutoVectorizingCopyWithAssumedAlignmentILi128EEEEEEvvEEEEvNT_6ParamsE) ;  /* 0xffffff8802507950 */ /* 0x000fea0003c3ffff */
.L_x_150:
[----:B------:R-:W-:-:S00]  /*76c0*/  BRA `(.L_x_150) ;  /* 0xfffffffc00fc7947 */ /* 0x000fc0000383ffff */
[----:B------:R-:W-:-:S00]  /*76d0*/  NOP ;  /* 0x0000000000007918 */ /* 0x000fc00000000000 */
        /* <DEDUP_REMOVED lines=10> */
.L_x_151:


//--------------------- .nv.global.init           --------------------------
	.section	.nv.global.init,"aw",@progbits
.nv.global.init:
	.type		$str$27,@object
	.size		$str$27,($str$28 - $str$27)
$str$27:
        /*0000*/ 	.byte	0x28, 0x61, 0x64, 0x64, 0x72, 0x65, 0x73, 0x73, 0x20, 0x26, 0x20, 0x6d, 0x61, 0x73, 0x6b, 0x29
        /*0010*/ 	.byte	0x20, 0x3d, 0x3d, 0x20, 0x30, 0x00
	.type		$str$28,@object
	.size		$str$28,($str$26 - $str$28)
$str$28:
        /*0016*/ 	.byte	0x2f, 0x74, 0x6d, 0x70, 0x2f, 0x63, 0x75, 0x74, 0x6c, 0x61, 0x73, 0x73, 0x5f, 0x73, 0x77, 0x65
        /*0026*/ 	.byte	0x65, 0x70, 0x5f, 0x73, 0x72, 0x63, 0x2f, 0x69, 0x6e, 0x63, 0x6c, 0x75, 0x64, 0x65, 0x2f, 0x63
        /*0036*/ 	.byte	0x75, 0x74, 0x65, 0x2f, 0x70, 0x6f, 0x69, 0x6e, 0x74, 0x65, 0x72, 0x5f, 0x66, 0x6c, 0x61, 0x67
        /*0046*/ 	.byte	0x67, 0x65, 0x64, 0x2e, 0x68, 0x70, 0x70, 0x00
	.type		$str$26,@object
	.size		$str$26,($str$25 - $str$26)
$str$26:
        /*004e*/ 	.byte	0x2f, 0x74, 0x6d, 0x70, 0x2f, 0x63, 0x75, 0x74, 0x6c, 0x61, 0x73, 0x73, 0x5f, 0x73, 0x77, 0x65
        /*005e*/ 	.byte	0x65, 0x70, 0x5f, 0x73, 0x72, 0x63, 0x2f, 0x69, 0x6e, 0x63, 0x6c, 0x75, 0x64, 0x65, 0x2f, 0x63
        /*006e*/ 	.byte	0x75, 0x74, 0x65, 0x2f, 0x61, 0x74, 0x6f, 0x6d, 0x2f, 0x63, 0x6f, 0x70, 0x79, 0x5f, 0x74, 0x72
        /*007e*/ 	.byte	0x61, 0x69, 0x74, 0x73, 0x5f, 0x73, 0x6d, 0x31, 0x30, 0x30, 0x2e, 0x68, 0x70, 0x70, 0x00
	.type		$str$25,@object
	.size		$str$25,(__unnamed_1 - $str$25)
$str$25:
        /*008d*/ 	.byte	0x28, 0x28, 0x75, 0x69, 0x6e, 0x74, 0x33, 0x32, 0x5f, 0x74, 0x28, 0x74, 0x68, 0x72, 0x65, 0x61
        /*009d*/ 	.byte	0x64, 0x49, 0x64, 0x78, 0x2e, 0x78, 0x29, 0x20, 0x2f, 0x20, 0x33, 0x32, 0x29, 0x20, 0x25, 0x20
        /*00ad*/ 	.byte	0x34, 0x29, 0x20, 0x3d, 0x3d, 0x20, 0x28, 0x28, 0x28, 0x74, 0x6d, 0x65, 0x6d, 0x5f, 0x61, 0x64
        /*00bd*/ 	.byte	0x64, 0x72, 0x20, 0x3e, 0x3e, 0x20, 0x31, 0x36, 0x29, 0x20, 0x2f, 0x20, 0x33, 0x32, 0x29, 0x20
        /*00cd*/ 	.byte	0x25, 0x20, 0x34, 0x29, 0x00
	.type		__unnamed_1,@object
	.size		__unnamed_1,(__unnamed_2 - __unnamed_1)
__unnamed_1:
        /*00d2*/ 	.byte	0x61, 0x75, 0x74, 0x6f, 0x20, 0x63, 0x75, 0x74, 0x65, 0x3a, 0x3a, 0x61, 0x73, 0x5f, 0x70, 0x6f
        /* <DEDUP_REMOVED lines=24> */
        /*0262*/ 	.byte	0x30, 0x34, 0x38, 0x3e, 0x3e, 0x3e, 0x3e, 0x5d, 0x00
	.type		__unnamed_2,@object
	.size		__unnamed_2,(.L_2 - __unnamed_2)
__unnamed_2:
        /* <DEDUP_REMOVED lines=45> */
        /*053b*/ 	.byte	0x3e, 0x3e, 0x3e, 0x5d, 0x00
.L_2:


//--------------------- .nv.shared._ZN7cutlass13device_kernelINS_4gemm6kernel13GemmUniversalIN4cute5tupleIJiiiiEEENS1_10collective13CollectiveMmaINS1_35MainloopSm100TmaUmmaWarpSpecializedILi3ELi2ELi4ENS5_IJNS4_1CILi1EEESB_SB_EEEEENS5_IJNSA_ILi64EEESE_SE_EEENS_10bfloat16_tENS5_IJlSB_lEEESG_SH_NS4_8TiledMMAINS4_8MMA_AtomIJNS4_20SM100_MMA_F16BF16_SSISG_SG_fLi64ELi64ELNS4_4UMMA5MajorE0ELSM_0ELNSL_7ScaleInE0ELSN_0EEEEEENS4_6LayoutISC_NS5_IJNSA_ILi0EEESR_SR_EEEEENS5_IJNS4_10UnderscoreESU_SU_EEEEENS4_13SM90_TMA_LOADENS4_14ComposedLayoutINS4_7SwizzleILi3ELi4ELi3EEENS4_18smem_ptr_flag_bitsILi16EEENSQ_INS5_IJNSA_ILi8EEESE_EEENS5_IJSE_SB_EEEEEEEvNS4_8identityESX_S17_vS18_EENS_8epilogue10collective18CollectiveEpilogueINS1A_23Sm100TmaWarpSpecializedILi3ELi2ELi16ELb1ELb0EEEJSF_NS5_IJNSQ_ISE_SB_EENSQ_INSA_ILi32EEESB_EEEEESG_SH_SG_SH_NS1A_6fusion15FusionCallbacksIS1E_NS1J_17LinearCombinationISG_fSG_fLNS_15FloatRoundStyleE2EEESF_S1I_JEEENS4_5SM1004TMEM4LOAD26SM100_TMEM_LOAD_16dp256b4xESX_NSY_INSZ_ILi2ELi4ELi3EEES12_NSQ_INS5_IJS13_S1G_EEENS5_IJS1G_SB_EEEEEEENS4_17SM75_U32x4_LDSM_NENS4_14SM90_TMA_STOREES1X_NS4_17SM90_U32x4_STSM_NENS4_39AutoVectorizingCopyWithAssumedAlignmentILi128EEEEEEvvEEEEvNT_6ParamsE --------------------------
	.section	.nv.shared._ZN7cutlass13device_kernelINS_4gemm6kernel13GemmUniversalIN4cute5tupleIJiiiiEEENS1_10collective13CollectiveMmaINS1_35MainloopSm100TmaUmmaWarpSpecializedILi3ELi2ELi4ENS5_IJNS4_1CILi1EEESB_SB_EEEEENS5_IJNSA_ILi64EEESE_SE_EEENS_10bfloat16_tENS5_IJlSB_lEEESG_SH_NS4_8TiledMMAINS4_8MMA_AtomIJNS4_20SM100_MMA_F16BF16_SSISG_SG_fLi64ELi64ELNS4_4UMMA5MajorE0ELSM_0ELNSL_7ScaleInE0ELSN_0EEEEEENS4_6LayoutISC_NS5_IJNSA_ILi0EEESR_SR_EEEEENS5_IJNS4_10UnderscoreESU_SU_EEEEENS4_13SM90_TMA_LOADENS4_14ComposedLayoutINS4_7SwizzleILi3ELi4ELi3EEENS4_18smem_ptr_flag_bitsILi16EEENSQ_INS5_IJNSA_ILi8EEESE_EEENS5_IJSE_SB_EEEEEEEvNS4_8identityESX_S17_vS18_EENS_8epilogue10collective18CollectiveEpilogueINS1A_23Sm100TmaWarpSpecializedILi3ELi2ELi16ELb1ELb0EEEJSF_NS5_IJNSQ_ISE_SB_EENSQ_INSA_ILi32EEESB_EEEEESG_SH_SG_SH_NS1A_6fusion15FusionCallbacksIS1E_NS1J_17LinearCombinationISG_fSG_fLNS_15FloatRoundStyleE2EEESF_S1I_JEEENS4_5SM1004TMEM4LOAD26SM100_TMEM_LOAD_16dp256b4xESX_NSY_INSZ_ILi2ELi4ELi3EEES12_NSQ_INS5_IJS13_S1G_EEENS5_IJS1G_SB_EEEEEEENS4_17SM75_U32x4_LDSM_NENS4_14SM90_TMA_STOREES1X_NS4_17SM90_U32x4_STSM_NENS4_39AutoVectorizingCopyWithAssumedAlignmentILi128EEEEEEvvEEEEvNT_6ParamsE,"aw",@nobits
	.sectionflags	@""
	.align	16
	.zero		1024


//--------------------- .nv.shared.reserved.0     --------------------------
	.section	.nv.shared.reserved.0,"aw",@nobits
	.weak		__nv_reservedSMEM_offset_0_alias
	.size		__nv_reservedSMEM_offset_0_alias, 0, 64
	.other		__nv_reservedSMEM_offset_0_alias,@"STO_CUDA_RESERVED_SHARED STV_DEFAULT"
__nv_reservedSMEM_offset_0_alias:
	.zero		0
.nv.shared.reserved.0:
	.zero		64
	.weak		__nv_reservedSMEM_tcgen05_partition
	.type		__nv_reservedSMEM_tcgen05_partition,@object
	.size		__nv_reservedSMEM_tcgen05_partition,(.L_0 - __nv_reservedSMEM_tcgen05_partition)
__nv_reservedSMEM_tcgen05_partition:
	.zero		32
.L_0:


//--------------------- .nv.global                --------------------------
	.section	.nv.global,"aw",@nobits
.nv.global:
	.type		_ZN39_INTERNAL_29973ef0_4_k_cu_42d3cff7_63064cute1_E,@object
	.size		_ZN39_INTERNAL_29973ef0_4_k_cu_42d3cff7_63064cute1_E,(_ZN39_INTERNAL_29973ef0_4_k_cu_42d3cff7_63064cuda3std3__45__cpo6cbeginE - _ZN39_INTERNAL_29973ef0_4_k_cu_42d3cff7_63064cute1_E)
_ZN39_INTERNAL_29973ef0_4_k_cu_42d3cff7_63064cute1_E:
	.zero		1
	.type		_ZN39_INTERNAL_29973ef0_4_k_cu_42d3cff7_63064cuda3std3__45__cpo6cbeginE,@object
	.size		_ZN39_INTERNAL_29973ef0_4_k_cu_42d3cff7_63064cuda3std3__45__cpo6cbeginE,(_ZN39_INTERNAL_29973ef0_4_k_cu_42d3cff7_63064cuda3std3__48in_placeE - _ZN39_INTERNAL_29973ef0_4_k_cu_42d3cff7_63064cuda3std3__45__cpo6cbeginE)
_ZN39_INTERNAL_29973ef0_4_k_cu_42d3cff7_63064cuda3std3__45__cpo6cbeginE:
	.zero		1
	.type		_ZN39_INTERNAL_29973ef0_4_k_cu_42d3cff7_63064cuda3std3__48in_placeE,@object
	.size		_ZN39_INTERNAL_29973ef0_4_k_cu_42d3cff7_63064cuda3std3__48in_placeE,(_ZN39_INTERNAL_29973ef0_4_k_cu_42d3cff7_63064cuda3std6ranges3__45__cpo9iter_moveE - _ZN39_INTERNAL_29973ef0_4_k_cu_42d3cff7_63064cuda3std3__48in_placeE)
_ZN39_INTERNAL_29973ef0_4_k_cu_42d3cff7_63064cuda3std3__48in_placeE:
	.zero		1
	.type		_ZN39_INTERNAL_29973ef0_4_k_cu_42d3cff7_63064cuda3std6ranges3__45__cpo9iter_moveE,@object
	.size		_ZN39_INTERNAL_29973ef0_4_k_cu_42d3cff7_63064cuda3std6ranges3__45__cpo9iter_moveE,(_ZN39_INTERNAL_29973ef0_4_k_cu_42d3cff7_63064cuda3std3__45__cpo5beginE - _ZN39_INTERNAL_29973ef0_4_k_cu_42d3cff7_63064cuda3std6ranges3__45__cpo9iter_moveE)
_ZN39_INTERNAL_29973ef0_4_k_cu_42d3cff7_63064cuda3std6ranges3__45__cpo9iter_moveE:
	.zero		1
	.type		_ZN39_INTERNAL_29973ef0_4_k_cu_42d3cff7_63064cuda3std3__45__cpo5beginE,@object
	.size		_ZN39_INTERNAL_29973ef0_4_k_cu_42d3cff7_63064cuda3std3__45__cpo5beginE,(_ZN39_INTERNAL_29973ef0_4_k_cu_42d3cff7_63064cuda3std3__441_GLOBAL__N__29973ef0_4_k_cu_42d3cff7_63066ignoreE - _ZN39_INTERNAL_29973ef0_4_k_cu_42d3cff7_63064cuda3std3__45__cpo5beginE)
_ZN39_INTERNAL_29973ef0_4_k_cu_42d3cff7_63064cuda3std3__45__cpo5beginE:
	.zero		1
	.type		_ZN39_INTERNAL_29973ef0_4_k_cu_42d3cff7_63064cuda3std3__441_GLOBAL__N__29973ef0_4_k_cu_42d3cff7_63066ignoreE,@object
	.size		_ZN39_INTERNAL_29973ef0_4_k_cu_42d3cff7_63064cuda3std3__441_GLOBAL__N__29973ef0_4_k_cu_42d3cff7_63066ignoreE,(_ZN39_INTERNAL_29973ef0_4_k_cu_42d3cff7_63064cute7productE - _ZN39_INTERNAL_29973ef0_4_k_cu_42d3cff7_63064cuda3std3__441_GLOBAL__N__29973ef0_4_k_cu_42d3cff7_63066ignoreE)
_ZN39_INTERNAL_29973ef0_4_k_cu_42d3cff7_63064cuda3std3__441_GLOBAL__N__29973ef0_4_k_cu_42d3cff7_63066ignoreE:
	.zero		1
	.type		_ZN39_INTERNAL_29973ef0_4_k_cu_42d3cff7_63064cute7productE,@object
	.size		_ZN39_INTERNAL_29973ef0_4_k_cu_42d3cff7_63064cute7productE,(_ZN39_INTERNAL_29973ef0_4_k_cu_42d3cff7_63064cuda3std3__45__cpo3endE - _ZN39_INTERNAL_29973ef0_4_k_cu_42d3cff7_63064cute7productE)
_ZN39_INTERNAL_29973ef0_4_k_cu_42d3cff7_63064cute7productE:
	.zero		1
	.type		_ZN39_INTERNAL_29973ef0_4_k_cu_42d3cff7_63064cuda3std3__45__cpo3endE,@object
	.size		_ZN39_INTERNAL_29973ef0_4_k_cu_42d3cff7_63064cuda3std3__45__cpo3endE,(_ZN39_INTERNAL_29973ef0_4_k_cu_42d3cff7_63064cuda3std3__419piecewise_constructE - _ZN39_INTERNAL_29973ef0_4_k_cu_42d3cff7_63064cuda3std3__45__cpo3endE)
_ZN39_INTERNAL_29973ef0_4_k_cu_42d3cff7_63064cuda3std3__45__cpo3endE:
	.zero		1
	.type		_ZN39_INTERNAL_29973ef0_4_k_cu_42d3cff7_63064cuda3std3__419piecewise_constructE,@object
	.size		_ZN39_INTERNAL_29973ef0_4_k_cu_42d3cff7_63064cuda3std3__419piecewise_constructE,(_ZN39_INTERNAL_29973ef0_4_k_cu_42d3cff7_63064cuda3std3__45__cpo4cendE - _ZN39_INTERNAL_29973ef0_4_k_cu_42d3cff7_63064cuda3std3__419piecewise_constructE)
_ZN39_INTERNAL_29973ef0_4_k_cu_42d3cff7_63064cuda3std3__419piecewise_constructE:
	.zero		1
	.type		_ZN39_INTERNAL_29973ef0_4_k_cu_42d3cff7_63064cuda3std3__45__cpo4cendE,@object
	.size		_ZN39_INTERNAL_29973ef0_4_k_cu_42d3cff7_63064cuda3std3__45__cpo4cendE,(_ZN39_INTERNAL_29973ef0_4_k_cu_42d3cff7_63064cuda3std6ranges3__45__cpo4swapE - _ZN39_INTERNAL_29973ef0_4_k_cu_42d3cff7_63064cuda3std3__45__cpo4cendE)
_ZN39_INTERNAL_29973ef0_4_k_cu_42d3cff7_63064cuda3std3__45__cpo4cendE:
	.zero		1
	.type		_ZN39_INTERNAL_29973ef0_4_k_cu_42d3cff7_63064cuda3std6ranges3__45__cpo4swapE,@object
	.size		_ZN39_INTERNAL_29973ef0_4_k_cu_42d3cff7_63064cuda3std6ranges3__45__cpo4swapE,(.L_10 - _ZN39_INTERNAL_29973ef0_4_k_cu_42d3cff7_63064cuda3std6ranges3__45__cpo4swapE)
_ZN39_INTERNAL_29973ef0_4_k_cu_42d3cff7_63064cuda3std6ranges3__45__cpo4swapE:
	.zero		1
.L_10:


//--------------------- .nv.constant0._ZN7cutlass13device_kernelINS_4gemm6kernel13GemmUniversalIN4cute5tupleIJiiiiEEENS1_10collective13CollectiveMmaINS1_35MainloopSm100TmaUmmaWarpSpecializedILi3ELi2ELi4ENS5_IJNS4_1CILi1EEESB_SB_EEEEENS5_IJNSA_ILi64EEESE_SE_EEENS_10bfloat16_tENS5_IJlSB_lEEESG_SH_NS4_8TiledMMAINS4_8MMA_AtomIJNS4_20SM100_MMA_F16BF16_SSISG_SG_fLi64ELi64ELNS4_4UMMA5MajorE0ELSM_0ELNSL_7ScaleInE0ELSN_0EEEEEENS4_6LayoutISC_NS5_IJNSA_ILi0EEESR_SR_EEEEENS5_IJNS4_10UnderscoreESU_SU_EEEEENS4_13SM90_TMA_LOADENS4_14ComposedLayoutINS4_7SwizzleILi3ELi4ELi3EEENS4_18smem_ptr_flag_bitsILi16EEENSQ_INS5_IJNSA_ILi8EEESE_EEENS5_IJSE_SB_EEEEEEEvNS4_8identityESX_S17_vS18_EENS_8epilogue10collective18CollectiveEpilogueINS1A_23Sm100TmaWarpSpecializedILi3ELi2ELi16ELb1ELb0EEEJSF_NS5_IJNSQ_ISE_SB_EENSQ_INSA_ILi32EEESB_EEEEESG_SH_SG_SH_NS1A_6fusion15FusionCallbacksIS1E_NS1J_17LinearCombinationISG_fSG_fLNS_15FloatRoundStyleE2EEESF_S1I_JEEENS4_5SM1004TMEM4LOAD26SM100_TMEM_LOAD_16dp256b4xESX_NSY_INSZ_ILi2ELi4ELi3EEES12_NSQ_INS5_IJS13_S1G_EEENS5_IJS1G_SB_EEEEEEENS4_17SM75_U32x4_LDSM_NENS4_14SM90_TMA_STOREES1X_NS4_17SM90_U32x4_STSM_NENS4_39AutoVectorizingCopyWithAssumedAlignmentILi128EEEEEEvvEEEEvNT_6ParamsE --------------------------
	.section	.nv.constant0._ZN7cutlass13device_kernelINS_4gemm6kernel13GemmUniversalIN4cute5tupleIJiiiiEEENS1_10collective13CollectiveMmaINS1_35MainloopSm100TmaUmmaWarpSpecializedILi3ELi2ELi4ENS5_IJNS4_1CILi1EEESB_SB_EEEEENS5_IJNSA_ILi64EEESE_SE_EEENS_10bfloat16_tENS5_IJlSB_lEEESG_SH_NS4_8TiledMMAINS4_8MMA_AtomIJNS4_20SM100_MMA_F16BF16_SSISG_SG_fLi64ELi64ELNS4_4UMMA5MajorE0ELSM_0ELNSL_7ScaleInE0ELSN_0EEEEEENS4_6LayoutISC_NS5_IJNSA_ILi0EEESR_SR_EEEEENS5_IJNS4_10UnderscoreESU_SU_EEEEENS4_13SM90_TMA_LOADENS4_14ComposedLayoutINS4_7SwizzleILi3ELi4ELi3EEENS4_18smem_ptr_flag_bitsILi16EEENSQ_INS5_IJNSA_ILi8EEESE_EEENS5_IJSE_SB_EEEEEEEvNS4_8identityESX_S17_vS18_EENS_8epilogue10collective18CollectiveEpilogueINS1A_23Sm100TmaWarpSpecializedILi3ELi2ELi16ELb1ELb0EEEJSF_NS5_IJNSQ_ISE_SB_EENSQ_INSA_ILi32EEESB_EEEEESG_SH_SG_SH_NS1A_6fusion15FusionCallbacksIS1E_NS1J_17LinearCombinationISG_fSG_fLNS_15FloatRoundStyleE2EEESF_S1I_JEEENS4_5SM1004TMEM4LOAD26SM100_TMEM_LOAD_16dp256b4xESX_NSY_INSZ_ILi2ELi4ELi3EEES12_NSQ_INS5_IJS13_S1G_EEENS5_IJS1G_SB_EEEEEEENS4_17SM75_U32x4_LDSM_NENS4_14SM90_TMA_STOREES1X_NS4_17SM90_U32x4_STSM_NENS4_39AutoVectorizingCopyWithAssumedAlignmentILi128EEEEEEvvEEEEvNT_6ParamsE,"a",@progbits
	.sectionflags	@""
	.align	4
.nv.constant0._ZN7cutlass13device_kernelINS_4gemm6kernel13GemmUniversalIN4cute5tupleIJiiiiEEENS1_10collective13CollectiveMmaINS1_35MainloopSm100TmaUmmaWarpSpecializedILi3ELi2ELi4ENS5_IJNS4_1CILi1EEESB_SB_EEEEENS5_IJNSA_ILi64EEESE_SE_EEENS_10bfloat16_tENS5_IJlSB_lEEESG_SH_NS4_8TiledMMAINS4_8MMA_AtomIJNS4_20SM100_MMA_F16BF16_SSISG_SG_fLi64ELi64ELNS4_4UMMA5MajorE0ELSM_0ELNSL_7ScaleInE0ELSN_0EEEEEENS4_6LayoutISC_NS5_IJNSA_ILi0EEESR_SR_EEEEENS5_IJNS4_10UnderscoreESU_SU_EEEEENS4_13SM90_TMA_LOADENS4_14ComposedLayoutINS4_7SwizzleILi3ELi4ELi3EEENS4_18smem_ptr_flag_bitsILi16EEENSQ_INS5_IJNSA_ILi8EEESE_EEENS5_IJSE_SB_EEEEEEEvNS4_8identityESX_S17_vS18_EENS_8epilogue10collective18CollectiveEpilogueINS1A_23Sm100TmaWarpSpecializedILi3ELi2ELi16ELb1ELb0EEEJSF_NS5_IJNSQ_ISE_SB_EENSQ_INSA_ILi32EEESB_EEEEESG_SH_SG_SH_NS1A_6fusion15FusionCallbacksIS1E_NS1J_17LinearCombinationISG_fSG_fLNS_15FloatRoundStyleE2EEESF_S1I_JEEENS4_5SM1004TMEM4LOAD26SM100_TMEM_LOAD_16dp256b4xESX_NSY_INSZ_ILi2ELi4ELi3EEES12_NSQ_INS5_IJS13_S1G_EEENS5_IJS1G_SB_EEEEEEENS4_17SM75_U32x4_LDSM_NENS4_14SM90_TMA_STOREES1X_NS4_17SM90_U32x4_STSM_NENS4_39AutoVectorizingCopyWithAssumedAlignmentILi128EEEEEEvvEEEEvNT_6ParamsE:
	.zero		2944


//--------------------- SYMBOLS --------------------------

	.type		.nv.reservedSmem.offset0,@object
	.size		.nv.reservedSmem.offset0,0x4
	.type		.nv.reservedSmem.cap,@object
	.size		.nv.reservedSmem.cap,0x4
	.type		__assertfail,@function
